//
// Generated by NVIDIA NVVM Compiler
//
// Compiler Build ID: CL-36424714
// Cuda compilation tools, release 13.0, V13.0.88
// Based on NVVM 20.0.0
//

.version 9.0
.target sm_100
.address_size 64

	// .globl	_Z33build_bloom_filter_kernel_with_rcPKmjPmib
// _ZZ34bloom_filter_screen_kernel_with_rcPKcPKiS2_iPKmiiPbPibS6_E12shared_stats has been demoted

.visible .entry _Z33build_bloom_filter_kernel_with_rcPKmjPmib(
	.param .u64 .ptr .align 1 _Z33build_bloom_filter_kernel_with_rcPKmjPmib_param_0,
	.param .u32 _Z33build_bloom_filter_kernel_with_rcPKmjPmib_param_1,
	.param .u64 .ptr .align 1 _Z33build_bloom_filter_kernel_with_rcPKmjPmib_param_2,
	.param .u32 _Z33build_bloom_filter_kernel_with_rcPKmjPmib_param_3,
	.param .u8 _Z33build_bloom_filter_kernel_with_rcPKmjPmib_param_4
)
{
	.reg .pred 	%p<14>;
	.reg .b16 	%rs<4>;
	.reg .b32 	%r<282>;
	.reg .b64 	%rd<84>;

	ld.param.u64 	%rd11, [_Z33build_bloom_filter_kernel_with_rcPKmjPmib_param_0];
	ld.param.u32 	%r11, [_Z33build_bloom_filter_kernel_with_rcPKmjPmib_param_1];
	ld.param.u64 	%rd12, [_Z33build_bloom_filter_kernel_with_rcPKmjPmib_param_2];
	ld.param.u32 	%r12, [_Z33build_bloom_filter_kernel_with_rcPKmjPmib_param_3];
	ld.param.s8 	%rs1, [_Z33build_bloom_filter_kernel_with_rcPKmjPmib_param_4];
	cvta.to.global.u64 	%rd1, %rd12;
	cvta.to.global.u64 	%rd2, %rd11;
	mov.u32 	%r13, %ctaid.x;
	mov.u32 	%r14, %ntid.x;
	mov.u32 	%r15, %tid.x;
	mad.lo.s32 	%r279, %r13, %r14, %r15;
	mov.u32 	%r16, %nctaid.x;
	mul.lo.s32 	%r2, %r14, %r16;
	setp.ge.u32 	%p1, %r279, %r11;
	@%p1 bra 	$L__BB0_20;
	setp.ne.s16 	%p2, %rs1, 0;
	@%p2 bra 	$L__BB0_5;
$L__BB0_2:
	mul.wide.u32 	%rd65, %r279, 8;
	add.s64 	%rd66, %rd2, %rd65;
	ld.global.u64 	%rd3, [%rd66];
	setp.eq.s64 	%p12, %rd3, -1;
	@%p12 bra 	$L__BB0_4;
	cvt.u32.u64 	%r213, %rd3;
	{ .reg .b32 tmp; mov.b64 {tmp, %r214}, %rd3; }
	mul.lo.s32 	%r215, %r213, -862048943;
	mul.lo.s32 	%r216, %r213, 380141568;
	shr.u32 	%r217, %r215, 17;
	or.b32  	%r218, %r217, %r216;
	mul.lo.s32 	%r219, %r218, 461845907;
	shf.l.wrap.b32 	%r220, %r219, %r219, 13;
	mad.lo.s32 	%r221, %r220, 5, -430675100;
	mul.lo.s32 	%r222, %r214, -862048943;
	mul.lo.s32 	%r223, %r214, 380141568;
	shr.u32 	%r224, %r222, 17;
	or.b32  	%r225, %r224, %r223;
	mul.lo.s32 	%r226, %r225, 461845907;
	xor.b32  	%r227, %r226, %r221;
	shf.l.wrap.b32 	%r228, %r227, %r227, 13;
	mad.lo.s32 	%r229, %r228, 5, -430675100;
	shr.u32 	%r230, %r229, 16;
	xor.b32  	%r231, %r229, %r230;
	xor.b32  	%r232, %r231, 8;
	mul.lo.s32 	%r233, %r232, -2048144789;
	shr.u32 	%r234, %r233, 13;
	xor.b32  	%r235, %r234, %r233;
	mul.lo.s32 	%r236, %r235, -1028477387;
	shr.u32 	%r237, %r236, 16;
	and.b32  	%r238, %r236, 67108863;
	xor.b32  	%r239, %r238, %r237;
	xor.b32  	%r240, %r219, -1756908916;
	shf.l.wrap.b32 	%r241, %r240, %r240, 13;
	mad.lo.s32 	%r242, %r241, 5, -430675100;
	xor.b32  	%r243, %r226, %r242;
	shf.l.wrap.b32 	%r244, %r243, %r243, 13;
	mad.lo.s32 	%r245, %r244, 5, -430675100;
	shr.u32 	%r246, %r245, 16;
	xor.b32  	%r247, %r245, %r246;
	xor.b32  	%r248, %r247, 8;
	mul.lo.s32 	%r249, %r248, -2048144789;
	shr.u32 	%r250, %r249, 13;
	xor.b32  	%r251, %r250, %r249;
	mul.lo.s32 	%r252, %r251, -1028477387;
	shr.u32 	%r253, %r252, 16;
	and.b32  	%r254, %r252, 67108863;
	xor.b32  	%r255, %r254, %r253;
	xor.b32  	%r256, %r219, 781149464;
	shf.l.wrap.b32 	%r257, %r256, %r256, 13;
	mad.lo.s32 	%r258, %r257, 5, -430675100;
	xor.b32  	%r259, %r226, %r258;
	shf.l.wrap.b32 	%r260, %r259, %r259, 13;
	mad.lo.s32 	%r261, %r260, 5, -430675100;
	shr.u32 	%r262, %r261, 16;
	xor.b32  	%r263, %r261, %r262;
	xor.b32  	%r264, %r263, 8;
	mul.lo.s32 	%r265, %r264, -2048144789;
	shr.u32 	%r266, %r265, 13;
	xor.b32  	%r267, %r266, %r265;
	mul.lo.s32 	%r268, %r267, -1028477387;
	shr.u32 	%r269, %r268, 16;
	and.b32  	%r270, %r268, 67108863;
	xor.b32  	%r271, %r270, %r269;
	shr.u32 	%r272, %r239, 6;
	and.b32  	%r273, %r239, 63;
	mov.b64 	%rd67, 1;
	shl.b64 	%rd68, %rd67, %r273;
	mul.wide.u32 	%rd69, %r272, 8;
	add.s64 	%rd70, %rd1, %rd69;
	atom.global.or.b64 	%rd71, [%rd70], %rd68;
	shr.u32 	%r274, %r255, 6;
	and.b32  	%r275, %r255, 63;
	shl.b64 	%rd72, %rd67, %r275;
	mul.wide.u32 	%rd73, %r274, 8;
	add.s64 	%rd74, %rd1, %rd73;
	atom.global.or.b64 	%rd75, [%rd74], %rd72;
	shr.u32 	%r276, %r271, 6;
	and.b32  	%r277, %r271, 63;
	shl.b64 	%rd76, %rd67, %r277;
	mul.wide.u32 	%rd77, %r276, 8;
	add.s64 	%rd78, %rd1, %rd77;
	atom.global.or.b64 	%rd79, [%rd78], %rd76;
$L__BB0_4:
	add.s32 	%r279, %r279, %r2;
	setp.lt.u32 	%p13, %r279, %r11;
	@%p13 bra 	$L__BB0_2;
	bra.uni 	$L__BB0_20;
$L__BB0_5:
	setp.lt.s32 	%p3, %r12, 1;
	@%p3 bra 	$L__BB0_17;
$L__BB0_6:
	mul.wide.u32 	%rd31, %r279, 8;
	add.s64 	%rd32, %rd2, %rd31;
	ld.global.u64 	%rd81, [%rd32];
	setp.eq.s64 	%p6, %rd81, -1;
	@%p6 bra 	$L__BB0_16;
	cvt.u32.u64 	%r83, %rd81;
	{ .reg .b32 tmp; mov.b64 {tmp, %r84}, %rd81; }
	mul.lo.s32 	%r85, %r83, -862048943;
	mul.lo.s32 	%r86, %r83, 380141568;
	shr.u32 	%r87, %r85, 17;
	or.b32  	%r88, %r87, %r86;
	mul.lo.s32 	%r89, %r88, 461845907;
	shf.l.wrap.b32 	%r90, %r89, %r89, 13;
	mad.lo.s32 	%r91, %r90, 5, -430675100;
	mul.lo.s32 	%r92, %r84, -862048943;
	mul.lo.s32 	%r93, %r84, 380141568;
	shr.u32 	%r94, %r92, 17;
	or.b32  	%r95, %r94, %r93;
	mul.lo.s32 	%r96, %r95, 461845907;
	xor.b32  	%r97, %r96, %r91;
	shf.l.wrap.b32 	%r98, %r97, %r97, 13;
	mad.lo.s32 	%r99, %r98, 5, -430675100;
	shr.u32 	%r100, %r99, 16;
	xor.b32  	%r101, %r99, %r100;
	xor.b32  	%r102, %r101, 8;
	mul.lo.s32 	%r103, %r102, -2048144789;
	shr.u32 	%r104, %r103, 13;
	xor.b32  	%r105, %r104, %r103;
	mul.lo.s32 	%r106, %r105, -1028477387;
	shr.u32 	%r107, %r106, 16;
	and.b32  	%r108, %r106, 67108863;
	xor.b32  	%r109, %r108, %r107;
	xor.b32  	%r110, %r89, -1756908916;
	shf.l.wrap.b32 	%r111, %r110, %r110, 13;
	mad.lo.s32 	%r112, %r111, 5, -430675100;
	xor.b32  	%r113, %r96, %r112;
	shf.l.wrap.b32 	%r114, %r113, %r113, 13;
	mad.lo.s32 	%r115, %r114, 5, -430675100;
	shr.u32 	%r116, %r115, 16;
	xor.b32  	%r117, %r115, %r116;
	xor.b32  	%r118, %r117, 8;
	mul.lo.s32 	%r119, %r118, -2048144789;
	shr.u32 	%r120, %r119, 13;
	xor.b32  	%r121, %r120, %r119;
	mul.lo.s32 	%r122, %r121, -1028477387;
	shr.u32 	%r123, %r122, 16;
	and.b32  	%r124, %r122, 67108863;
	xor.b32  	%r125, %r124, %r123;
	xor.b32  	%r126, %r89, 781149464;
	shf.l.wrap.b32 	%r127, %r126, %r126, 13;
	mad.lo.s32 	%r128, %r127, 5, -430675100;
	xor.b32  	%r129, %r96, %r128;
	shf.l.wrap.b32 	%r130, %r129, %r129, 13;
	mad.lo.s32 	%r131, %r130, 5, -430675100;
	shr.u32 	%r132, %r131, 16;
	xor.b32  	%r133, %r131, %r132;
	xor.b32  	%r134, %r133, 8;
	mul.lo.s32 	%r135, %r134, -2048144789;
	shr.u32 	%r136, %r135, 13;
	xor.b32  	%r137, %r136, %r135;
	mul.lo.s32 	%r138, %r137, -1028477387;
	shr.u32 	%r139, %r138, 16;
	and.b32  	%r140, %r138, 67108863;
	xor.b32  	%r141, %r140, %r139;
	shr.u32 	%r142, %r109, 6;
	and.b32  	%r143, %r109, 63;
	mov.b64 	%rd34, 1;
	shl.b64 	%rd35, %rd34, %r143;
	mul.wide.u32 	%rd36, %r142, 8;
	add.s64 	%rd37, %rd1, %rd36;
	atom.global.or.b64 	%rd38, [%rd37], %rd35;
	shr.u32 	%r144, %r125, 6;
	and.b32  	%r145, %r125, 63;
	shl.b64 	%rd39, %rd34, %r145;
	mul.wide.u32 	%rd40, %r144, 8;
	add.s64 	%rd41, %rd1, %rd40;
	atom.global.or.b64 	%rd42, [%rd41], %rd39;
	shr.u32 	%r146, %r141, 6;
	and.b32  	%r147, %r141, 63;
	shl.b64 	%rd43, %rd34, %r147;
	mul.wide.u32 	%rd44, %r146, 8;
	add.s64 	%rd45, %rd1, %rd44;
	atom.global.or.b64 	%rd46, [%rd45], %rd43;
	mov.b64 	%rd82, 0;
	mov.b32 	%r280, 0;
$L__BB0_8:
	cvt.u16.u64 	%rs3, %rd81;
	and.b16  	%rs2, %rs3, 3;
	mov.b64 	%rd83, 3;
	setp.gt.s16 	%p7, %rs2, 1;
	@%p7 bra 	$L__BB0_11;
	setp.eq.s16 	%p9, %rs2, 0;
	@%p9 bra 	$L__BB0_14;
	mov.b64 	%rd83, 2;
	bra.uni 	$L__BB0_14;
$L__BB0_11:
	setp.eq.s16 	%p8, %rs2, 2;
	@%p8 bra 	$L__BB0_13;
	mov.b64 	%rd83, 0;
	bra.uni 	$L__BB0_14;
$L__BB0_13:
	mov.b64 	%rd83, 1;
$L__BB0_14:
	shl.b64 	%rd51, %rd82, 2;
	or.b64  	%rd82, %rd83, %rd51;
	shr.u64 	%rd81, %rd81, 2;
	add.s32 	%r280, %r280, 1;
	setp.ne.s32 	%p10, %r280, %r12;
	@%p10 bra 	$L__BB0_8;
	cvt.u32.u64 	%r148, %rd82;
	{ .reg .b32 tmp; mov.b64 {tmp, %r149}, %rd82; }
	mul.lo.s32 	%r150, %r148, -862048943;
	mul.lo.s32 	%r151, %r148, 380141568;
	shr.u32 	%r152, %r150, 17;
	or.b32  	%r153, %r152, %r151;
	mul.lo.s32 	%r154, %r153, 461845907;
	shf.l.wrap.b32 	%r155, %r154, %r154, 13;
	mad.lo.s32 	%r156, %r155, 5, -430675100;
	mul.lo.s32 	%r157, %r149, -862048943;
	mul.lo.s32 	%r158, %r149, 380141568;
	shr.u32 	%r159, %r157, 17;
	or.b32  	%r160, %r159, %r158;
	mul.lo.s32 	%r161, %r160, 461845907;
	xor.b32  	%r162, %r161, %r156;
	shf.l.wrap.b32 	%r163, %r162, %r162, 13;
	mad.lo.s32 	%r164, %r163, 5, -430675100;
	shr.u32 	%r165, %r164, 16;
	xor.b32  	%r166, %r164, %r165;
	xor.b32  	%r167, %r166, 8;
	mul.lo.s32 	%r168, %r167, -2048144789;
	shr.u32 	%r169, %r168, 13;
	xor.b32  	%r170, %r169, %r168;
	mul.lo.s32 	%r171, %r170, -1028477387;
	shr.u32 	%r172, %r171, 16;
	and.b32  	%r173, %r171, 67108863;
	xor.b32  	%r174, %r173, %r172;
	xor.b32  	%r175, %r154, -1756908916;
	shf.l.wrap.b32 	%r176, %r175, %r175, 13;
	mad.lo.s32 	%r177, %r176, 5, -430675100;
	xor.b32  	%r178, %r161, %r177;
	shf.l.wrap.b32 	%r179, %r178, %r178, 13;
	mad.lo.s32 	%r180, %r179, 5, -430675100;
	shr.u32 	%r181, %r180, 16;
	xor.b32  	%r182, %r180, %r181;
	xor.b32  	%r183, %r182, 8;
	mul.lo.s32 	%r184, %r183, -2048144789;
	shr.u32 	%r185, %r184, 13;
	xor.b32  	%r186, %r185, %r184;
	mul.lo.s32 	%r187, %r186, -1028477387;
	shr.u32 	%r188, %r187, 16;
	and.b32  	%r189, %r187, 67108863;
	xor.b32  	%r190, %r189, %r188;
	xor.b32  	%r191, %r154, 781149464;
	shf.l.wrap.b32 	%r192, %r191, %r191, 13;
	mad.lo.s32 	%r193, %r192, 5, -430675100;
	xor.b32  	%r194, %r161, %r193;
	shf.l.wrap.b32 	%r195, %r194, %r194, 13;
	mad.lo.s32 	%r196, %r195, 5, -430675100;
	shr.u32 	%r197, %r196, 16;
	xor.b32  	%r198, %r196, %r197;
	xor.b32  	%r199, %r198, 8;
	mul.lo.s32 	%r200, %r199, -2048144789;
	shr.u32 	%r201, %r200, 13;
	xor.b32  	%r202, %r201, %r200;
	mul.lo.s32 	%r203, %r202, -1028477387;
	shr.u32 	%r204, %r203, 16;
	and.b32  	%r205, %r203, 67108863;
	xor.b32  	%r206, %r205, %r204;
	shr.u32 	%r207, %r174, 6;
	and.b32  	%r208, %r174, 63;
	mov.b64 	%rd52, 1;
	shl.b64 	%rd53, %rd52, %r208;
	mul.wide.u32 	%rd54, %r207, 8;
	add.s64 	%rd55, %rd1, %rd54;
	atom.global.or.b64 	%rd56, [%rd55], %rd53;
	shr.u32 	%r209, %r190, 6;
	and.b32  	%r210, %r190, 63;
	shl.b64 	%rd57, %rd52, %r210;
	mul.wide.u32 	%rd58, %r209, 8;
	add.s64 	%rd59, %rd1, %rd58;
	atom.global.or.b64 	%rd60, [%rd59], %rd57;
	shr.u32 	%r211, %r206, 6;
	and.b32  	%r212, %r206, 63;
	shl.b64 	%rd61, %rd52, %r212;
	mul.wide.u32 	%rd62, %r211, 8;
	add.s64 	%rd63, %rd1, %rd62;
	atom.global.or.b64 	%rd64, [%rd63], %rd61;
$L__BB0_16:
	add.s32 	%r279, %r279, %r2;
	setp.lt.u32 	%p11, %r279, %r11;
	@%p11 bra 	$L__BB0_6;
	bra.uni 	$L__BB0_20;
$L__BB0_17:
	mul.wide.u32 	%rd13, %r279, 8;
	add.s64 	%rd14, %rd2, %rd13;
	ld.global.u64 	%rd10, [%rd14];
	setp.eq.s64 	%p4, %rd10, -1;
	@%p4 bra 	$L__BB0_19;
	cvt.u32.u64 	%r17, %rd10;
	{ .reg .b32 tmp; mov.b64 {tmp, %r18}, %rd10; }
	mul.lo.s32 	%r19, %r17, -862048943;
	mul.lo.s32 	%r20, %r17, 380141568;
	shr.u32 	%r21, %r19, 17;
	or.b32  	%r22, %r21, %r20;
	mul.lo.s32 	%r23, %r22, 461845907;
	shf.l.wrap.b32 	%r24, %r23, %r23, 13;
	mad.lo.s32 	%r25, %r24, 5, -430675100;
	mul.lo.s32 	%r26, %r18, -862048943;
	mul.lo.s32 	%r27, %r18, 380141568;
	shr.u32 	%r28, %r26, 17;
	or.b32  	%r29, %r28, %r27;
	mul.lo.s32 	%r30, %r29, 461845907;
	xor.b32  	%r31, %r30, %r25;
	shf.l.wrap.b32 	%r32, %r31, %r31, 13;
	mad.lo.s32 	%r33, %r32, 5, -430675100;
	shr.u32 	%r34, %r33, 16;
	xor.b32  	%r35, %r33, %r34;
	xor.b32  	%r36, %r35, 8;
	mul.lo.s32 	%r37, %r36, -2048144789;
	shr.u32 	%r38, %r37, 13;
	xor.b32  	%r39, %r38, %r37;
	mul.lo.s32 	%r40, %r39, -1028477387;
	shr.u32 	%r41, %r40, 16;
	and.b32  	%r42, %r40, 67108863;
	xor.b32  	%r43, %r42, %r41;
	xor.b32  	%r44, %r23, -1756908916;
	shf.l.wrap.b32 	%r45, %r44, %r44, 13;
	mad.lo.s32 	%r46, %r45, 5, -430675100;
	xor.b32  	%r47, %r30, %r46;
	shf.l.wrap.b32 	%r48, %r47, %r47, 13;
	mad.lo.s32 	%r49, %r48, 5, -430675100;
	shr.u32 	%r50, %r49, 16;
	xor.b32  	%r51, %r49, %r50;
	xor.b32  	%r52, %r51, 8;
	mul.lo.s32 	%r53, %r52, -2048144789;
	shr.u32 	%r54, %r53, 13;
	xor.b32  	%r55, %r54, %r53;
	mul.lo.s32 	%r56, %r55, -1028477387;
	shr.u32 	%r57, %r56, 16;
	and.b32  	%r58, %r56, 67108863;
	xor.b32  	%r59, %r58, %r57;
	xor.b32  	%r60, %r23, 781149464;
	shf.l.wrap.b32 	%r61, %r60, %r60, 13;
	mad.lo.s32 	%r62, %r61, 5, -430675100;
	xor.b32  	%r63, %r30, %r62;
	shf.l.wrap.b32 	%r64, %r63, %r63, 13;
	mad.lo.s32 	%r65, %r64, 5, -430675100;
	shr.u32 	%r66, %r65, 16;
	xor.b32  	%r67, %r65, %r66;
	xor.b32  	%r68, %r67, 8;
	mul.lo.s32 	%r69, %r68, -2048144789;
	shr.u32 	%r70, %r69, 13;
	xor.b32  	%r71, %r70, %r69;
	mul.lo.s32 	%r72, %r71, -1028477387;
	shr.u32 	%r73, %r72, 16;
	and.b32  	%r74, %r72, 67108863;
	xor.b32  	%r75, %r74, %r73;
	shr.u32 	%r76, %r43, 6;
	and.b32  	%r77, %r43, 63;
	mov.b64 	%rd15, 1;
	shl.b64 	%rd16, %rd15, %r77;
	mul.wide.u32 	%rd17, %r76, 8;
	add.s64 	%rd18, %rd1, %rd17;
	atom.global.or.b64 	%rd19, [%rd18], %rd16;
	shr.u32 	%r78, %r59, 6;
	and.b32  	%r79, %r59, 63;
	shl.b64 	%rd20, %rd15, %r79;
	mul.wide.u32 	%rd21, %r78, 8;
	add.s64 	%rd22, %rd1, %rd21;
	atom.global.or.b64 	%rd23, [%rd22], %rd20;
	shr.u32 	%r80, %r75, 6;
	and.b32  	%r81, %r75, 63;
	shl.b64 	%rd24, %rd15, %r81;
	mul.wide.u32 	%rd25, %r80, 8;
	add.s64 	%rd26, %rd1, %rd25;
	atom.global.or.b64 	%rd27, [%rd26], %rd24;
	atom.global.or.b64 	%rd28, [%rd1+7382360], 1152921504606846976;
	atom.global.or.b64 	%rd29, [%rd1+4436856], 16777216;
	atom.global.or.b64 	%rd30, [%rd1+2972096], 137438953472;
$L__BB0_19:
	add.s32 	%r279, %r279, %r2;
	setp.lt.u32 	%p5, %r279, %r11;
	@%p5 bra 	$L__BB0_17;
$L__BB0_20:
	ret;

}
	// .globl	_Z34bloom_filter_screen_kernel_with_rcPKcPKiS2_iPKmiiPbPibS6_
.visible .entry _Z34bloom_filter_screen_kernel_with_rcPKcPKiS2_iPKmiiPbPibS6_(
	.param .u64 .ptr .align 1 _Z34bloom_filter_screen_kernel_with_rcPKcPKiS2_iPKmiiPbPibS6__param_0,
	.param .u64 .ptr .align 1 _Z34bloom_filter_screen_kernel_with_rcPKcPKiS2_iPKmiiPbPibS6__param_1,
	.param .u64 .ptr .align 1 _Z34bloom_filter_screen_kernel_with_rcPKcPKiS2_iPKmiiPbPibS6__param_2,
	.param .u32 _Z34bloom_filter_screen_kernel_with_rcPKcPKiS2_iPKmiiPbPibS6__param_3,
	.param .u64 .ptr .align 1 _Z34bloom_filter_screen_kernel_with_rcPKcPKiS2_iPKmiiPbPibS6__param_4,
	.param .u32 _Z34bloom_filter_screen_kernel_with_rcPKcPKiS2_iPKmiiPbPibS6__param_5,
	.param .u32 _Z34bloom_filter_screen_kernel_with_rcPKcPKiS2_iPKmiiPbPibS6__param_6,
	.param .u64 .ptr .align 1 _Z34bloom_filter_screen_kernel_with_rcPKcPKiS2_iPKmiiPbPibS6__param_7,
	.param .u64 .ptr .align 1 _Z34bloom_filter_screen_kernel_with_rcPKcPKiS2_iPKmiiPbPibS6__param_8,
	.param .u8 _Z34bloom_filter_screen_kernel_with_rcPKcPKiS2_iPKmiiPbPibS6__param_9,
	.param .u64 .ptr .align 1 _Z34bloom_filter_screen_kernel_with_rcPKcPKiS2_iPKmiiPbPibS6__param_10
)
{
	.reg .pred 	%p<105>;
	.reg .b16 	%rs<13>;
	.reg .b32 	%r<313>;
	.reg .b64 	%rd<162>;
	// demoted variable
	.shared .align 4 .b8 _ZZ34bloom_filter_screen_kernel_with_rcPKcPKiS2_iPKmiiPbPibS6_E12shared_stats[16];
	ld.param.u64 	%rd27, [_Z34bloom_filter_screen_kernel_with_rcPKcPKiS2_iPKmiiPbPibS6__param_0];
	ld.param.u64 	%rd24, [_Z34bloom_filter_screen_kernel_with_rcPKcPKiS2_iPKmiiPbPibS6__param_1];
	ld.param.u32 	%r59, [_Z34bloom_filter_screen_kernel_with_rcPKcPKiS2_iPKmiiPbPibS6__param_3];
	ld.param.u64 	%rd28, [_Z34bloom_filter_screen_kernel_with_rcPKcPKiS2_iPKmiiPbPibS6__param_4];
	ld.param.u32 	%r60, [_Z34bloom_filter_screen_kernel_with_rcPKcPKiS2_iPKmiiPbPibS6__param_5];
	ld.param.u64 	%rd29, [_Z34bloom_filter_screen_kernel_with_rcPKcPKiS2_iPKmiiPbPibS6__param_7];
	ld.param.u64 	%rd30, [_Z34bloom_filter_screen_kernel_with_rcPKcPKiS2_iPKmiiPbPibS6__param_8];
	ld.param.u64 	%rd26, [_Z34bloom_filter_screen_kernel_with_rcPKcPKiS2_iPKmiiPbPibS6__param_10];
	cvta.to.global.u64 	%rd1, %rd30;
	cvta.to.global.u64 	%rd2, %rd29;
	cvta.to.global.u64 	%rd3, %rd28;
	cvta.to.global.u64 	%rd4, %rd27;
	cvta.to.global.u64 	%rd5, %rd24;
	mov.u32 	%r62, %ctaid.x;
	mov.u32 	%r63, %ntid.x;
	mov.u32 	%r1, %tid.x;
	mad.lo.s32 	%r290, %r62, %r63, %r1;
	mov.u32 	%r64, %nctaid.x;
	mul.lo.s32 	%r3, %r63, %r64;
	setp.lt.u32 	%p6, %r1, 4;
	setp.ne.s64 	%p7, %rd26, 0;
	and.pred  	%p1, %p6, %p7;
	shl.b32 	%r65, %r1, 2;
	mov.u32 	%r66, _ZZ34bloom_filter_screen_kernel_with_rcPKcPKiS2_iPKmiiPbPibS6_E12shared_stats;
	add.s32 	%r4, %r66, %r65;
	not.pred 	%p8, %p1;
	@%p8 bra 	$L__BB1_2;
	mov.b32 	%r67, 0;
	st.shared.u32 	[%r4], %r67;
$L__BB1_2:
	bar.sync 	0;
	setp.ge.s32 	%p9, %r290, %r59;
	@%p9 bra 	$L__BB1_93;
	ld.param.s8 	%rs12, [_Z34bloom_filter_screen_kernel_with_rcPKcPKiS2_iPKmiiPbPibS6__param_9];
	setp.eq.s16 	%p10, %rs12, 0;
	@%p10 bra 	$L__BB1_4;
	bra.uni 	$L__BB1_48;
$L__BB1_4:
	setp.lt.s32 	%p59, %r60, 1;
	@%p59 bra 	$L__BB1_36;
$L__BB1_5:
	ld.param.u64 	%rd151, [_Z34bloom_filter_screen_kernel_with_rcPKcPKiS2_iPKmiiPbPibS6__param_2];
	ld.param.u64 	%rd149, [_Z34bloom_filter_screen_kernel_with_rcPKcPKiS2_iPKmiiPbPibS6__param_1];
	cvta.to.global.u64 	%rd108, %rd151;
	mul.wide.s32 	%rd109, %r290, 4;
	add.s64 	%rd110, %rd108, %rd109;
	ld.global.u32 	%r6, [%rd110];
	cvta.to.global.u64 	%rd111, %rd149;
	add.s64 	%rd112, %rd111, %rd109;
	ld.global.u32 	%r7, [%rd112];
	setp.lt.s32 	%p70, %r7, %r60;
	@%p70 bra 	$L__BB1_14;
	sub.s32 	%r211, %r7, %r60;
	max.s32 	%r8, %r211, 0;
	mov.b32 	%r291, 0;
	mov.u32 	%r296, %r291;
	mov.u32 	%r293, %r291;
$L__BB1_7:
	mov.u32 	%r10, %r291;
	neg.s32 	%r294, %r60;
	cvt.u64.u32 	%rd114, %r10;
	cvt.s64.s32 	%rd115, %r6;
	add.s64 	%rd116, %rd4, %rd115;
	add.s64 	%rd152, %rd116, %rd114;
	mov.b64 	%rd153, 0;
$L__BB1_8:
	ld.global.u8 	%rs9, [%rd152];
	mov.b64 	%rd154, 0;
	mov.pred 	%p102, 0;
	setp.gt.s16 	%p72, %rs9, 96;
	@%p72 bra 	$L__BB1_19;
	setp.gt.s16 	%p78, %rs9, 70;
	@%p78 bra 	$L__BB1_16;
	setp.eq.s16 	%p81, %rs9, 65;
	@%p81 bra 	$L__BB1_27;
	setp.eq.s16 	%p82, %rs9, 67;
	@%p82 bra 	$L__BB1_22;
	bra.uni 	$L__BB1_18;
$L__BB1_12:
	atom.shared.add.u32 	%r279, [_ZZ34bloom_filter_screen_kernel_with_rcPKcPKiS2_iPKmiiPbPibS6_E12shared_stats], 1;
	setp.lt.s32 	%p99, %r296, 1;
	@%p99 bra 	$L__BB1_15;
	atom.shared.add.u32 	%r280, [_ZZ34bloom_filter_screen_kernel_with_rcPKcPKiS2_iPKmiiPbPibS6_E12shared_stats+4], 1;
	bra.uni 	$L__BB1_15;
$L__BB1_14:
	cvt.s64.s32 	%rd141, %r290;
	add.s64 	%rd142, %rd2, %rd141;
	mov.b16 	%rs11, 0;
	st.global.u8 	[%rd142], %rs11;
	add.s64 	%rd144, %rd1, %rd109;
	mov.b32 	%r281, 0;
	st.global.u32 	[%rd144], %r281;
$L__BB1_15:
	add.s32 	%r290, %r290, %r3;
	setp.lt.s32 	%p100, %r290, %r59;
	@%p100 bra 	$L__BB1_5;
	bra.uni 	$L__BB1_93;
$L__BB1_16:
	setp.eq.s16 	%p79, %rs9, 71;
	@%p79 bra 	$L__BB1_26;
	setp.eq.s16 	%p80, %rs9, 84;
	@%p80 bra 	$L__BB1_25;
$L__BB1_18:
	mov.b64 	%rd154, 4;
	mov.pred 	%p102, -1;
	bra.uni 	$L__BB1_27;
$L__BB1_19:
	setp.gt.s16 	%p73, %rs9, 102;
	@%p73 bra 	$L__BB1_23;
	setp.eq.s16 	%p76, %rs9, 97;
	@%p76 bra 	$L__BB1_27;
	setp.eq.s16 	%p77, %rs9, 99;
	@%p77 bra 	$L__BB1_22;
	bra.uni 	$L__BB1_18;
$L__BB1_22:
	mov.b64 	%rd154, 1;
	bra.uni 	$L__BB1_27;
$L__BB1_23:
	setp.eq.s16 	%p74, %rs9, 103;
	@%p74 bra 	$L__BB1_26;
	setp.ne.s16 	%p75, %rs9, 116;
	@%p75 bra 	$L__BB1_18;
$L__BB1_25:
	mov.b64 	%rd154, 3;
	bra.uni 	$L__BB1_27;
$L__BB1_26:
	mov.b64 	%rd154, 2;
$L__BB1_27:
	@%p102 bra 	$L__BB1_34;
	shl.b64 	%rd10, %rd153, 2;
	or.b64  	%rd153, %rd154, %rd10;
	add.s32 	%r294, %r294, 1;
	setp.ne.s32 	%p87, %r294, 0;
	add.s64 	%rd152, %rd152, 1;
	@%p87 bra 	$L__BB1_8;
	setp.eq.s64 	%p88, %rd153, -1;
	@%p88 bra 	$L__BB1_34;
	cvt.u32.u64 	%r212, %rd153;
	and.b32  	%r213, %r212, 255;
	cvt.u32.u64 	%r214, %rd10;
	and.b32  	%r215, %r214, -256;
	or.b32  	%r216, %r213, %r215;
	{ .reg .b32 tmp; mov.b64 {tmp, %r217}, %rd10; }
	mul.lo.s32 	%r218, %r216, -862048943;
	mul.lo.s32 	%r219, %r216, 380141568;
	shr.u32 	%r220, %r218, 17;
	or.b32  	%r221, %r220, %r219;
	mul.lo.s32 	%r222, %r221, 461845907;
	shf.l.wrap.b32 	%r223, %r222, %r222, 13;
	mad.lo.s32 	%r224, %r223, 5, -430675100;
	mul.lo.s32 	%r225, %r217, -862048943;
	mul.lo.s32 	%r226, %r217, 380141568;
	shr.u32 	%r227, %r225, 17;
	or.b32  	%r228, %r227, %r226;
	mul.lo.s32 	%r229, %r228, 461845907;
	xor.b32  	%r230, %r229, %r224;
	shf.l.wrap.b32 	%r231, %r230, %r230, 13;
	mad.lo.s32 	%r232, %r231, 5, -430675100;
	shr.u32 	%r233, %r232, 16;
	xor.b32  	%r234, %r232, %r233;
	xor.b32  	%r235, %r234, 8;
	mul.lo.s32 	%r236, %r235, -2048144789;
	shr.u32 	%r237, %r236, 13;
	xor.b32  	%r238, %r237, %r236;
	mul.lo.s32 	%r239, %r238, -1028477387;
	shr.u32 	%r240, %r239, 16;
	and.b32  	%r241, %r239, 67108863;
	xor.b32  	%r242, %r241, %r240;
	xor.b32  	%r243, %r222, -1756908916;
	shf.l.wrap.b32 	%r244, %r243, %r243, 13;
	mad.lo.s32 	%r245, %r244, 5, -430675100;
	xor.b32  	%r246, %r229, %r245;
	shf.l.wrap.b32 	%r247, %r246, %r246, 13;
	mad.lo.s32 	%r248, %r247, 5, -430675100;
	shr.u32 	%r249, %r248, 16;
	xor.b32  	%r250, %r248, %r249;
	xor.b32  	%r251, %r250, 8;
	mul.lo.s32 	%r252, %r251, -2048144789;
	shr.u32 	%r253, %r252, 13;
	xor.b32  	%r254, %r253, %r252;
	mul.lo.s32 	%r255, %r254, -1028477387;
	shr.u32 	%r256, %r255, 16;
	and.b32  	%r257, %r255, 67108863;
	xor.b32  	%r16, %r257, %r256;
	xor.b32  	%r258, %r222, 781149464;
	shf.l.wrap.b32 	%r259, %r258, %r258, 13;
	mad.lo.s32 	%r260, %r259, 5, -430675100;
	xor.b32  	%r261, %r229, %r260;
	shf.l.wrap.b32 	%r262, %r261, %r261, 13;
	mad.lo.s32 	%r263, %r262, 5, -430675100;
	shr.u32 	%r264, %r263, 16;
	xor.b32  	%r265, %r263, %r264;
	xor.b32  	%r266, %r265, 8;
	mul.lo.s32 	%r267, %r266, -2048144789;
	shr.u32 	%r268, %r267, 13;
	xor.b32  	%r269, %r268, %r267;
	mul.lo.s32 	%r17, %r269, -1028477387;
	shr.u32 	%r270, %r242, 6;
	and.b32  	%r271, %r242, 63;
	mul.wide.u32 	%rd122, %r270, 8;
	add.s64 	%rd123, %rd3, %rd122;
	ld.global.u64 	%rd124, [%rd123];
	shr.u64 	%rd125, %rd124, %r271;
	and.b64  	%rd126, %rd125, 1;
	setp.eq.b64 	%p89, %rd126, 1;
	not.pred 	%p90, %p89;
	@%p90 bra 	$L__BB1_34;
	shr.u32 	%r272, %r16, 6;
	and.b32  	%r273, %r16, 63;
	mul.wide.u32 	%rd127, %r272, 8;
	add.s64 	%rd128, %rd3, %rd127;
	ld.global.u64 	%rd129, [%rd128];
	shr.u64 	%rd130, %rd129, %r273;
	and.b64  	%rd131, %rd130, 1;
	setp.eq.b64 	%p91, %rd131, 1;
	not.pred 	%p92, %p91;
	@%p92 bra 	$L__BB1_34;
	and.b32  	%r274, %r17, 67108863;
	shr.u32 	%r275, %r17, 16;
	xor.b32  	%r276, %r274, %r275;
	shr.u32 	%r277, %r276, 6;
	and.b32  	%r278, %r276, 63;
	mul.wide.u32 	%rd132, %r277, 8;
	add.s64 	%rd133, %rd3, %rd132;
	ld.global.u64 	%rd134, [%rd133];
	shr.u64 	%rd135, %rd134, %r278;
	and.b64  	%rd136, %rd135, 1;
	setp.eq.b64 	%p93, %rd136, 1;
	not.pred 	%p94, %p93;
	@%p94 bra 	$L__BB1_34;
	add.s32 	%r293, %r293, 1;
	add.s32 	%r296, %r296, 1;
$L__BB1_34:
	add.s32 	%r291, %r10, 1;
	setp.ne.s32 	%p95, %r10, %r8;
	@%p95 bra 	$L__BB1_7;
	ld.param.u32 	%r289, [_Z34bloom_filter_screen_kernel_with_rcPKcPKiS2_iPKmiiPbPibS6__param_6];
	cvt.s64.s32 	%rd137, %r290;
	setp.ne.s64 	%p96, %rd26, 0;
	setp.ge.s32 	%p97, %r293, %r289;
	selp.u16 	%rs10, 1, 0, %p97;
	add.s64 	%rd138, %rd2, %rd137;
	st.global.u8 	[%rd138], %rs10;
	add.s64 	%rd140, %rd1, %rd109;
	st.global.u32 	[%rd140], %r293;
	and.pred  	%p98, %p96, %p97;
	@%p98 bra 	$L__BB1_12;
	bra.uni 	$L__BB1_15;
$L__BB1_36:
	mul.wide.s32 	%rd93, %r290, 4;
	add.s64 	%rd94, %rd5, %rd93;
	ld.global.u32 	%r24, [%rd94];
	setp.lt.s32 	%p60, %r24, %r60;
	@%p60 bra 	$L__BB1_46;
	sub.s32 	%r206, %r24, %r60;
	max.s32 	%r25, %r206, 0;
	ld.global.u64 	%rd95, [%rd3+7382360];
	and.b64  	%rd13, %rd95, 1152921504606846976;
	mov.b32 	%r298, 0;
	mov.u32 	%r302, %r298;
	mov.u32 	%r301, %r298;
$L__BB1_38:
	mov.u32 	%r27, %r298;
	setp.eq.s64 	%p61, %rd13, 0;
	@%p61 bra 	$L__BB1_42;
	ld.global.u64 	%rd96, [%rd3+4436856];
	and.b64  	%rd97, %rd96, 16777216;
	setp.eq.s64 	%p62, %rd97, 0;
	@%p62 bra 	$L__BB1_42;
	ld.global.u64 	%rd98, [%rd3+2972096];
	and.b64  	%rd99, %rd98, 137438953472;
	setp.eq.s64 	%p63, %rd99, 0;
	@%p63 bra 	$L__BB1_42;
	add.s32 	%r301, %r301, 1;
	add.s32 	%r302, %r302, 1;
$L__BB1_42:
	add.s32 	%r298, %r27, 1;
	setp.ne.s32 	%p64, %r27, %r25;
	@%p64 bra 	$L__BB1_38;
	ld.param.u32 	%r288, [_Z34bloom_filter_screen_kernel_with_rcPKcPKiS2_iPKmiiPbPibS6__param_6];
	cvt.s64.s32 	%rd100, %r290;
	setp.ne.s64 	%p65, %rd26, 0;
	setp.ge.s32 	%p66, %r301, %r288;
	selp.u16 	%rs7, 1, 0, %p66;
	add.s64 	%rd101, %rd2, %rd100;
	st.global.u8 	[%rd101], %rs7;
	add.s64 	%rd103, %rd1, %rd93;
	st.global.u32 	[%rd103], %r301;
	and.pred  	%p67, %p65, %p66;
	@%p67 bra 	$L__BB1_44;
	bra.uni 	$L__BB1_47;
$L__BB1_44:
	atom.shared.add.u32 	%r207, [_ZZ34bloom_filter_screen_kernel_with_rcPKcPKiS2_iPKmiiPbPibS6_E12shared_stats], 1;
	setp.lt.s32 	%p68, %r302, 1;
	@%p68 bra 	$L__BB1_47;
	atom.shared.add.u32 	%r208, [_ZZ34bloom_filter_screen_kernel_with_rcPKcPKiS2_iPKmiiPbPibS6_E12shared_stats+4], 1;
	bra.uni 	$L__BB1_47;
$L__BB1_46:
	cvt.s64.s32 	%rd104, %r290;
	add.s64 	%rd105, %rd2, %rd104;
	mov.b16 	%rs8, 0;
	st.global.u8 	[%rd105], %rs8;
	add.s64 	%rd107, %rd1, %rd93;
	mov.b32 	%r209, 0;
	st.global.u32 	[%rd107], %r209;
$L__BB1_47:
	add.s32 	%r290, %r290, %r3;
	setp.lt.s32 	%p69, %r290, %r59;
	@%p69 bra 	$L__BB1_36;
	bra.uni 	$L__BB1_93;
$L__BB1_48:
	ld.param.u64 	%rd150, [_Z34bloom_filter_screen_kernel_with_rcPKcPKiS2_iPKmiiPbPibS6__param_2];
	ld.param.u64 	%rd148, [_Z34bloom_filter_screen_kernel_with_rcPKcPKiS2_iPKmiiPbPibS6__param_1];
	cvta.to.global.u64 	%rd31, %rd150;
	mul.wide.s32 	%rd32, %r290, 4;
	add.s64 	%rd33, %rd31, %rd32;
	ld.global.u32 	%r36, [%rd33];
	cvta.to.global.u64 	%rd34, %rd148;
	add.s64 	%rd35, %rd34, %rd32;
	ld.global.u32 	%r37, [%rd35];
	setp.lt.s32 	%p11, %r37, %r60;
	@%p11 bra 	$L__BB1_96;
	sub.s32 	%r69, %r37, %r60;
	max.s32 	%r38, %r69, 0;
	mov.b32 	%r304, 0;
	mov.u32 	%r305, %r304;
	mov.u32 	%r306, %r304;
	mov.u32 	%r307, %r304;
$L__BB1_50:
	mov.u32 	%r39, %r304;
	setp.lt.s32 	%p12, %r60, 1;
	mov.b64 	%rd156, 0;
	@%p12 bra 	$L__BB1_56;
	mov.b64 	%rd156, 0;
	mov.b32 	%r308, 0;
$L__BB1_52:
	add.s32 	%r71, %r308, %r39;
	cvt.u64.u32 	%rd39, %r71;
	cvt.s64.s32 	%rd40, %r36;
	add.s64 	%rd41, %rd40, %rd39;
	add.s64 	%rd42, %rd4, %rd41;
	ld.global.u8 	%rs2, [%rd42];
	mov.b64 	%rd157, 0;
	mov.pred 	%p103, 0;
	setp.gt.s16 	%p14, %rs2, 96;
	@%p14 bra 	$L__BB1_64;
	setp.gt.s16 	%p20, %rs2, 70;
	@%p20 bra 	$L__BB1_61;
	setp.eq.s16 	%p23, %rs2, 65;
	@%p23 bra 	$L__BB1_71;
	setp.eq.s16 	%p24, %rs2, 67;
	@%p24 bra 	$L__BB1_67;
	bra.uni 	$L__BB1_63;
$L__BB1_56:
	setp.lt.s32 	%p30, %r60, 1;
	mov.b64 	%rd161, 0;
	@%p30 bra 	$L__BB1_77;
	mov.b64 	%rd161, 0;
	mov.b32 	%r309, 0;
	mov.u64 	%rd158, %rd156;
$L__BB1_58:
	cvt.u16.u64 	%rs4, %rd158;
	and.b16  	%rs3, %rs4, 3;
	mov.b64 	%rd160, 3;
	setp.gt.s16 	%p31, %rs3, 1;
	@%p31 bra 	$L__BB1_74;
	setp.eq.s16 	%p33, %rs3, 0;
	@%p33 bra 	$L__BB1_76;
	mov.b64 	%rd160, 2;
	bra.uni 	$L__BB1_76;
$L__BB1_61:
	setp.eq.s16 	%p21, %rs2, 71;
	@%p21 bra 	$L__BB1_97;
	setp.eq.s16 	%p22, %rs2, 84;
	@%p22 bra 	$L__BB1_70;
$L__BB1_63:
	mov.b64 	%rd157, 4;
	mov.pred 	%p103, -1;
	bra.uni 	$L__BB1_71;
$L__BB1_64:
	setp.gt.s16 	%p15, %rs2, 102;
	@%p15 bra 	$L__BB1_68;
	setp.eq.s16 	%p18, %rs2, 97;
	@%p18 bra 	$L__BB1_71;
	setp.eq.s16 	%p19, %rs2, 99;
	@%p19 bra 	$L__BB1_67;
	bra.uni 	$L__BB1_63;
$L__BB1_67:
	mov.b64 	%rd157, 1;
	bra.uni 	$L__BB1_71;
$L__BB1_68:
	setp.eq.s16 	%p16, %rs2, 103;
	@%p16 bra 	$L__BB1_97;
	setp.eq.s16 	%p17, %rs2, 116;
	@%p17 bra 	$L__BB1_70;
	bra.uni 	$L__BB1_63;
$L__BB1_70:
	mov.b64 	%rd157, 3;
$L__BB1_71:
	@%p103 bra 	$L__BB1_86;
	shl.b64 	%rd47, %rd156, 2;
	or.b64  	%rd156, %rd157, %rd47;
	add.s32 	%r308, %r308, 1;
	setp.eq.s32 	%p29, %r308, %r60;
	@%p29 bra 	$L__BB1_56;
	bra.uni 	$L__BB1_52;
$L__BB1_73:
	mov.b64 	%rd160, 1;
	bra.uni 	$L__BB1_76;
$L__BB1_74:
	setp.eq.s16 	%p32, %rs3, 2;
	@%p32 bra 	$L__BB1_73;
	mov.b64 	%rd160, 0;
$L__BB1_76:
	shl.b64 	%rd54, %rd161, 2;
	or.b64  	%rd161, %rd160, %rd54;
	shr.u64 	%rd158, %rd158, 2;
	add.s32 	%r309, %r309, 1;
	setp.ne.s32 	%p34, %r309, %r60;
	@%p34 bra 	$L__BB1_58;
$L__BB1_77:
	setp.eq.s64 	%p35, %rd156, -1;
	@%p35 bra 	$L__BB1_86;
	cvt.u32.u64 	%r73, %rd156;
	{ .reg .b32 tmp; mov.b64 {tmp, %r74}, %rd156; }
	mul.lo.s32 	%r75, %r73, -862048943;
	mul.lo.s32 	%r76, %r73, 380141568;
	shr.u32 	%r77, %r75, 17;
	or.b32  	%r78, %r77, %r76;
	mul.lo.s32 	%r79, %r78, 461845907;
	shf.l.wrap.b32 	%r80, %r79, %r79, 13;
	mad.lo.s32 	%r81, %r80, 5, -430675100;
	mul.lo.s32 	%r82, %r74, -862048943;
	mul.lo.s32 	%r83, %r74, 380141568;
	shr.u32 	%r84, %r82, 17;
	or.b32  	%r85, %r84, %r83;
	mul.lo.s32 	%r86, %r85, 461845907;
	xor.b32  	%r87, %r86, %r81;
	shf.l.wrap.b32 	%r88, %r87, %r87, 13;
	mad.lo.s32 	%r89, %r88, 5, -430675100;
	shr.u32 	%r90, %r89, 16;
	xor.b32  	%r91, %r89, %r90;
	xor.b32  	%r92, %r91, 8;
	mul.lo.s32 	%r93, %r92, -2048144789;
	shr.u32 	%r94, %r93, 13;
	xor.b32  	%r95, %r94, %r93;
	mul.lo.s32 	%r96, %r95, -1028477387;
	shr.u32 	%r97, %r96, 16;
	and.b32  	%r98, %r96, 67108863;
	xor.b32  	%r99, %r98, %r97;
	xor.b32  	%r100, %r79, -1756908916;
	shf.l.wrap.b32 	%r101, %r100, %r100, 13;
	mad.lo.s32 	%r102, %r101, 5, -430675100;
	xor.b32  	%r103, %r86, %r102;
	shf.l.wrap.b32 	%r104, %r103, %r103, 13;
	mad.lo.s32 	%r105, %r104, 5, -430675100;
	shr.u32 	%r106, %r105, 16;
	xor.b32  	%r107, %r105, %r106;
	xor.b32  	%r108, %r107, 8;
	mul.lo.s32 	%r109, %r108, -2048144789;
	shr.u32 	%r110, %r109, 13;
	xor.b32  	%r111, %r110, %r109;
	mul.lo.s32 	%r112, %r111, -1028477387;
	shr.u32 	%r113, %r112, 16;
	and.b32  	%r114, %r112, 67108863;
	xor.b32  	%r47, %r114, %r113;
	xor.b32  	%r115, %r79, 781149464;
	shf.l.wrap.b32 	%r116, %r115, %r115, 13;
	mad.lo.s32 	%r117, %r116, 5, -430675100;
	xor.b32  	%r118, %r86, %r117;
	shf.l.wrap.b32 	%r119, %r118, %r118, 13;
	mad.lo.s32 	%r120, %r119, 5, -430675100;
	shr.u32 	%r121, %r120, 16;
	xor.b32  	%r122, %r120, %r121;
	xor.b32  	%r123, %r122, 8;
	mul.lo.s32 	%r124, %r123, -2048144789;
	shr.u32 	%r125, %r124, 13;
	xor.b32  	%r126, %r125, %r124;
	mul.lo.s32 	%r48, %r126, -1028477387;
	shr.u32 	%r127, %r99, 6;
	and.b32  	%r128, %r99, 63;
	mul.wide.u32 	%rd55, %r127, 8;
	add.s64 	%rd56, %rd3, %rd55;
	ld.global.u64 	%rd57, [%rd56];
	shr.u64 	%rd58, %rd57, %r128;
	and.b64  	%rd59, %rd58, 1;
	setp.eq.b64 	%p37, %rd59, 1;
	not.pred 	%p38, %p37;
	mov.pred 	%p104, -1;
	@%p38 bra 	$L__BB1_81;
	shr.u32 	%r129, %r47, 6;
	and.b32  	%r130, %r47, 63;
	mul.wide.u32 	%rd60, %r129, 8;
	add.s64 	%rd61, %rd3, %rd60;
	ld.global.u64 	%rd62, [%rd61];
	shr.u64 	%rd63, %rd62, %r130;
	and.b64  	%rd64, %rd63, 1;
	setp.eq.b64 	%p40, %rd64, 1;
	not.pred 	%p41, %p40;
	@%p41 bra 	$L__BB1_81;
	and.b32  	%r131, %r48, 67108863;
	shr.u32 	%r132, %r48, 16;
	xor.b32  	%r133, %r131, %r132;
	shr.u32 	%r134, %r133, 6;
	and.b32  	%r135, %r133, 63;
	mul.wide.u32 	%rd65, %r134, 8;
	add.s64 	%rd66, %rd3, %rd65;
	ld.global.u64 	%rd67, [%rd66];
	shr.u64 	%rd68, %rd67, %r135;
	and.b64  	%rd69, %rd68, 1;
	setp.eq.b64 	%p42, %rd69, 1;
	not.pred 	%p104, %p42;
$L__BB1_81:
	not.pred 	%p43, %p104;
	@%p43 bra 	$L__BB1_85;
	cvt.u32.u64 	%r136, %rd161;
	{ .reg .b32 tmp; mov.b64 {tmp, %r137}, %rd161; }
	mul.lo.s32 	%r138, %r136, -862048943;
	mul.lo.s32 	%r139, %r136, 380141568;
	shr.u32 	%r140, %r138, 17;
	or.b32  	%r141, %r140, %r139;
	mul.lo.s32 	%r142, %r141, 461845907;
	shf.l.wrap.b32 	%r143, %r142, %r142, 13;
	mad.lo.s32 	%r144, %r143, 5, -430675100;
	mul.lo.s32 	%r145, %r137, -862048943;
	mul.lo.s32 	%r146, %r137, 380141568;
	shr.u32 	%r147, %r145, 17;
	or.b32  	%r148, %r147, %r146;
	mul.lo.s32 	%r149, %r148, 461845907;
	xor.b32  	%r150, %r149, %r144;
	shf.l.wrap.b32 	%r151, %r150, %r150, 13;
	mad.lo.s32 	%r152, %r151, 5, -430675100;
	shr.u32 	%r153, %r152, 16;
	xor.b32  	%r154, %r152, %r153;
	xor.b32  	%r155, %r154, 8;
	mul.lo.s32 	%r156, %r155, -2048144789;
	shr.u32 	%r157, %r156, 13;
	xor.b32  	%r158, %r157, %r156;
	mul.lo.s32 	%r159, %r158, -1028477387;
	shr.u32 	%r160, %r159, 16;
	and.b32  	%r161, %r159, 67108863;
	xor.b32  	%r162, %r161, %r160;
	xor.b32  	%r163, %r142, -1756908916;
	shf.l.wrap.b32 	%r164, %r163, %r163, 13;
	mad.lo.s32 	%r165, %r164, 5, -430675100;
	xor.b32  	%r166, %r149, %r165;
	shf.l.wrap.b32 	%r167, %r166, %r166, 13;
	mad.lo.s32 	%r168, %r167, 5, -430675100;
	shr.u32 	%r169, %r168, 16;
	xor.b32  	%r170, %r168, %r169;
	xor.b32  	%r171, %r170, 8;
	mul.lo.s32 	%r172, %r171, -2048144789;
	shr.u32 	%r173, %r172, 13;
	xor.b32  	%r174, %r173, %r172;
	mul.lo.s32 	%r175, %r174, -1028477387;
	shr.u32 	%r176, %r175, 16;
	and.b32  	%r177, %r175, 67108863;
	xor.b32  	%r49, %r177, %r176;
	xor.b32  	%r178, %r142, 781149464;
	shf.l.wrap.b32 	%r179, %r178, %r178, 13;
	mad.lo.s32 	%r180, %r179, 5, -430675100;
	xor.b32  	%r181, %r149, %r180;
	shf.l.wrap.b32 	%r182, %r181, %r181, 13;
	mad.lo.s32 	%r183, %r182, 5, -430675100;
	shr.u32 	%r184, %r183, 16;
	xor.b32  	%r185, %r183, %r184;
	xor.b32  	%r186, %r185, 8;
	mul.lo.s32 	%r187, %r186, -2048144789;
	shr.u32 	%r188, %r187, 13;
	xor.b32  	%r189, %r188, %r187;
	mul.lo.s32 	%r50, %r189, -1028477387;
	shr.u32 	%r190, %r162, 6;
	and.b32  	%r191, %r162, 63;
	mul.wide.u32 	%rd70, %r190, 8;
	add.s64 	%rd71, %rd3, %rd70;
	ld.global.u64 	%rd72, [%rd71];
	shr.u64 	%rd73, %rd72, %r191;
	and.b64  	%rd74, %rd73, 1;
	setp.eq.b64 	%p44, %rd74, 1;
	not.pred 	%p45, %p44;
	@%p45 bra 	$L__BB1_86;
	shr.u32 	%r192, %r49, 6;
	and.b32  	%r193, %r49, 63;
	mul.wide.u32 	%rd75, %r192, 8;
	add.s64 	%rd76, %rd3, %rd75;
	ld.global.u64 	%rd77, [%rd76];
	shr.u64 	%rd78, %rd77, %r193;
	and.b64  	%rd79, %rd78, 1;
	setp.eq.b64 	%p46, %rd79, 1;
	not.pred 	%p47, %p46;
	@%p47 bra 	$L__BB1_86;
	and.b32  	%r194, %r50, 67108863;
	shr.u32 	%r195, %r50, 16;
	xor.b32  	%r196, %r194, %r195;
	shr.u32 	%r197, %r196, 6;
	and.b32  	%r198, %r196, 63;
	mul.wide.u32 	%rd80, %r197, 8;
	add.s64 	%rd81, %rd3, %rd80;
	ld.global.u64 	%rd82, [%rd81];
	shr.u64 	%rd83, %rd82, %r198;
	and.b64  	%rd84, %rd83, 1;
	setp.eq.b64 	%p48, %rd84, 1;
	not.pred 	%p49, %p48;
	@%p49 bra 	$L__BB1_86;
$L__BB1_85:
	add.s32 	%r307, %r307, 1;
	selp.u32 	%r199, 1, 0, %p43;
	add.s32 	%r306, %r306, %r199;
	selp.u32 	%r200, 1, 0, %p104;
	add.s32 	%r305, %r305, %r200;
$L__BB1_86:
	add.s32 	%r304, %r39, 1;
	setp.ne.s32 	%p51, %r39, %r38;
	@%p51 bra 	$L__BB1_50;
	ld.param.u32 	%r287, [_Z34bloom_filter_screen_kernel_with_rcPKcPKiS2_iPKmiiPbPibS6__param_6];
	cvt.s64.s32 	%rd85, %r290;
	setp.eq.s64 	%p52, %rd26, 0;
	setp.lt.s32 	%p53, %r307, %r287;
	setp.ge.s32 	%p54, %r307, %r287;
	selp.u16 	%rs5, 1, 0, %p54;
	add.s64 	%rd86, %rd2, %rd85;
	st.global.u8 	[%rd86], %rs5;
	mul.wide.s32 	%rd87, %r290, 4;
	add.s64 	%rd88, %rd1, %rd87;
	st.global.u32 	[%rd88], %r307;
	or.pred  	%p55, %p52, %p53;
	@%p55 bra 	$L__BB1_92;
	atom.shared.add.u32 	%r201, [_ZZ34bloom_filter_screen_kernel_with_rcPKcPKiS2_iPKmiiPbPibS6_E12shared_stats], 1;
	setp.lt.s32 	%p56, %r306, 1;
	@%p56 bra 	$L__BB1_90;
	atom.shared.add.u32 	%r202, [_ZZ34bloom_filter_screen_kernel_with_rcPKcPKiS2_iPKmiiPbPibS6_E12shared_stats+4], 1;
$L__BB1_90:
	setp.lt.s32 	%p57, %r305, 1;
	@%p57 bra 	$L__BB1_92;
	atom.shared.add.u32 	%r203, [_ZZ34bloom_filter_screen_kernel_with_rcPKcPKiS2_iPKmiiPbPibS6_E12shared_stats+8], 1;
$L__BB1_92:
	add.s32 	%r290, %r290, %r3;
	setp.lt.s32 	%p58, %r290, %r59;
	@%p58 bra 	$L__BB1_48;
$L__BB1_93:
	bar.sync 	0;
	@%p8 bra 	$L__BB1_95;
	cvta.to.global.u64 	%rd145, %rd26;
	mul.wide.u32 	%rd146, %r1, 4;
	add.s64 	%rd147, %rd145, %rd146;
	shl.b32 	%r282, %r1, 2;
	mov.u32 	%r283, _ZZ34bloom_filter_screen_kernel_with_rcPKcPKiS2_iPKmiiPbPibS6_E12shared_stats;
	add.s32 	%r284, %r283, %r282;
	ld.shared.u32 	%r285, [%r284];
	atom.global.add.u32 	%r286, [%rd147], %r285;
$L__BB1_95:
	ret;
$L__BB1_96:
	cvt.s64.s32 	%rd89, %r290;
	add.s64 	%rd90, %rd2, %rd89;
	mov.b16 	%rs6, 0;
	st.global.u8 	[%rd90], %rs6;
	add.s64 	%rd92, %rd1, %rd32;
	mov.b32 	%r204, 0;
	st.global.u32 	[%rd92], %r204;
	bra.uni 	$L__BB1_92;
$L__BB1_97:
	mov.b64 	%rd157, 2;
	bra.uni 	$L__BB1_71;

}


// ===== COMPILED SASS (sm_100) =====

	.target	sm_100

	.elftype	@"ET_EXEC"


//--------------------- .note.nv.tkinfo           --------------------------
	.section	.note.nv.tkinfo,"",@"SHT_NOTE"
	.sectionflags	@"SHF_NOTE_NV_TKINFO"
	.tkinfo
        /*0018*/ 	.word	0x00000002
        /*0030*/ 	.string	""
        /*0030*/ 	.string	"ptxas"
        /*0030*/ 	.string	"Cuda compilation tools, release 13.0, V13.0.88"
        /*0030*/ 	.string	"Build cuda_13.0.r13.0/compiler.36424714_0"
        /*0030*/ 	.string	"-arch sm_100 -m 64 "



//--------------------- .note.nv.cuinfo           --------------------------
	.section	.note.nv.cuinfo,"",@"SHT_NOTE"
	.sectionflags	@"SHF_NOTE_NV_CUINFO"
        /*0018*/ 	.short	0x0002
        /*001a*/ 	.short	0x0064
        /*001c*/ 	.short	0x0082
	.zero		2


//--------------------- .nv.info                  --------------------------
	.section	.nv.info,"",@"SHT_CUDA_INFO"
	.align	4


	//----- nvinfo : EIATTR_REGCOUNT
	.align		4
        /*0000*/ 	.byte	0x04, 0x2f
        /*0002*/ 	.short	(.L_1 - .L_0)
	.align		4
.L_0:
        /*0004*/ 	.word	index@(_Z33build_bloom_filter_kernel_with_rcPKmjPmib)
        /*0008*/ 	.word	0x0000001c


	//----- nvinfo : EIATTR_FRAME_SIZE
	.align		4
.L_1:
        /*000c*/ 	.byte	0x04, 0x11
        /*000e*/ 	.short	(.L_3 - .L_2)
	.align		4
.L_2:
        /*0010*/ 	.word	index@(_Z33build_bloom_filter_kernel_with_rcPKmjPmib)
        /*0014*/ 	.word	0x00000000


	//----- nvinfo : EIATTR_REGCOUNT
	.align		4
.L_3:
        /*0018*/ 	.byte	0x04, 0x2f
        /*001a*/ 	.short	(.L_5 - .L_4)
	.align		4
.L_4:
        /*001c*/ 	.word	index@(_Z34bloom_filter_screen_kernel_with_rcPKcPKiS2_iPKmiiPbPibS6_)
        /*0020*/ 	.word	0x00000018


	//----- nvinfo : EIATTR_FRAME_SIZE
	.align		4
.L_5:
        /*0024*/ 	.byte	0x04, 0x11
        /*0026*/ 	.short	(.L_7 - .L_6)
	.align		4
.L_6:
        /*0028*/ 	.word	index@(_Z34bloom_filter_screen_kernel_with_rcPKcPKiS2_iPKmiiPbPibS6_)
        /*002c*/ 	.word	0x00000000


	//----- nvinfo : EIATTR_MIN_STACK_SIZE
	.align		4
.L_7:
        /*0030*/ 	.byte	0x04, 0x12
        /*0032*/ 	.short	(.L_9 - .L_8)
	.align		4
.L_8:
        /*0034*/ 	.word	index@(_Z34bloom_filter_screen_kernel_with_rcPKcPKiS2_iPKmiiPbPibS6_)
        /*0038*/ 	.word	0x00000000


	//----- nvinfo : EIATTR_MIN_STACK_SIZE
	.align		4
.L_9:
        /*003c*/ 	.byte	0x04, 0x12
        /*003e*/ 	.short	(.L_11 - .L_10)
	.align		4
.L_10:
        /*0040*/ 	.word	index@(_Z33build_bloom_filter_kernel_with_rcPKmjPmib)
        /*0044*/ 	.word	0x00000000
.L_11:


//--------------------- .nv.compat                --------------------------
	.section	.nv.compat,"",@"SHT_CUDA_COMPAT_INFO"
	.align	4
        /*0000*/ 	.byte	0x02, 0x09, 0x00, 0x00, 0x02, 0x02, 0x01, 0x00, 0x02, 0x05, 0x05, 0x00, 0x03, 0x07, 0x01, 0x01
        /*0010*/ 	.byte	0x02, 0x03, 0x00, 0x00, 0x02, 0x06, 0x01, 0x00, 0x04, 0x0b, 0x08, 0x00, 0x09, 0x00, 0x00, 0x00
        /*0020*/ 	.byte	0x00, 0x00, 0x00, 0x00


//--------------------- .nv.info._Z34bloom_filter_screen_kernel_with_rcPKcPKiS2_iPKmiiPbPibS6_ --------------------------
	.section	.nv.info._Z34bloom_filter_screen_kernel_with_rcPKcPKiS2_iPKmiiPbPibS6_,"",@"SHT_CUDA_INFO"
	.sectionflags	@""
	.align	4


	//----- nvinfo : EIATTR_CUDA_API_VERSION
	.align		4
        /*0000*/ 	.byte	0x04, 0x37
        /*0002*/ 	.short	(.L_13 - .L_12)
.L_12:
        /*0004*/ 	.word	0x00000082


	//----- nvinfo : EIATTR_KPARAM_INFO
	.align		4
.L_13:
        /*0008*/ 	.byte	0x04, 0x17
        /*000a*/ 	.short	(.L_15 - .L_14)
.L_14:
        /*000c*/ 	.word	0x00000000
        /*0010*/ 	.short	0x000a
        /*0012*/ 	.short	0x0048
        /*0014*/ 	.byte	0x00, 0xf5, 0x21, 0x00


	//----- nvinfo : EIATTR_KPARAM_INFO
	.align		4
.L_15:
        /*0018*/ 	.byte	0x04, 0x17
        /*001a*/ 	.short	(.L_17 - .L_16)
.L_16:
        /*001c*/ 	.word	0x00000000
        /*0020*/ 	.short	0x0009
        /*0022*/ 	.short	0x0040
        /*0024*/ 	.byte	0x00, 0xf0, 0x05, 0x00


	//----- nvinfo : EIATTR_KPARAM_INFO
	.align		4
.L_17:
        /*0028*/ 	.byte	0x04, 0x17
        /*002a*/ 	.short	(.L_19 - .L_18)
.L_18:
        /*002c*/ 	.word	0x00000000
        /*0030*/ 	.short	0x0008
        /*0032*/ 	.short	0x0038
        /*0034*/ 	.byte	0x00, 0xf5, 0x21, 0x00


	//----- nvinfo : EIATTR_KPARAM_INFO
	.align		4
.L_19:
        /*0038*/ 	.byte	0x04, 0x17
        /*003a*/ 	.short	(.L_21 - .L_20)
.L_20:
        /*003c*/ 	.word	0x00000000
        /*0040*/ 	.short	0x0007
        /*0042*/ 	.short	0x0030
        /*0044*/ 	.byte	0x00, 0xf5, 0x21, 0x00


	//----- nvinfo : EIATTR_KPARAM_INFO
	.align		4
.L_21:
        /*0048*/ 	.byte	0x04, 0x17
        /*004a*/ 	.short	(.L_23 - .L_22)
.L_22:
        /*004c*/ 	.word	0x00000000
        /*0050*/ 	.short	0x0006
        /*0052*/ 	.short	0x002c
        /*0054*/ 	.byte	0x00, 0xf0, 0x11, 0x00


	//----- nvinfo : EIATTR_KPARAM_INFO
	.align		4
.L_23:
        /*0058*/ 	.byte	0x04, 0x17
        /*005a*/ 	.short	(.L_25 - .L_24)
.L_24:
        /*005c*/ 	.word	0x00000000
        /*0060*/ 	.short	0x0005
        /*0062*/ 	.short	0x0028
        /*0064*/ 	.byte	0x00, 0xf0, 0x11, 0x00


	//----- nvinfo : EIATTR_KPARAM_INFO
	.align		4
.L_25:
        /*0068*/ 	.byte	0x04, 0x17
        /*006a*/ 	.short	(.L_27 - .L_26)
.L_26:
        /*006c*/ 	.word	0x00000000
        /*0070*/ 	.short	0x0004
        /*0072*/ 	.short	0x0020
        /*0074*/ 	.byte	0x00, 0xf5, 0x21, 0x00


	//----- nvinfo : EIATTR_KPARAM_INFO
	.align		4
.L_27:
        /*0078*/ 	.byte	0x04, 0x17
        /*007a*/ 	.short	(.L_29 - .L_28)
.L_28:
        /*007c*/ 	.word	0x00000000
        /*0080*/ 	.short	0x0003
        /*0082*/ 	.short	0x0018
        /*0084*/ 	.byte	0x00, 0xf0, 0x11, 0x00


	//----- nvinfo : EIATTR_KPARAM_INFO
	.align		4
.L_29:
        /*0088*/ 	.byte	0x04, 0x17
        /*008a*/ 	.short	(.L_31 - .L_30)
.L_30:
        /*008c*/ 	.word	0x00000000
        /*0090*/ 	.short	0x0002
        /*0092*/ 	.short	0x0010
        /*0094*/ 	.byte	0x00, 0xf5, 0x21, 0x00


	//----- nvinfo : EIATTR_KPARAM_INFO
	.align		4
.L_31:
        /*0098*/ 	.byte	0x04, 0x17
        /*009a*/ 	.short	(.L_33 - .L_32)
.L_32:
        /*009c*/ 	.word	0x00000000
        /*00a0*/ 	.short	0x0001
        /*00a2*/ 	.short	0x0008
        /*00a4*/ 	.byte	0x00, 0xf5, 0x21, 0x00


	//----- nvinfo : EIATTR_KPARAM_INFO
	.align		4
.L_33:
        /*00a8*/ 	.byte	0x04, 0x17
        /*00aa*/ 	.short	(.L_35 - .L_34)
.L_34:
        /*00ac*/ 	.word	0x00000000
        /*00b0*/ 	.short	0x0000
        /*00b2*/ 	.short	0x0000
        /*00b4*/ 	.byte	0x00, 0xf5, 0x21, 0x00


	//----- nvinfo : EIATTR_SPARSE_MMA_MASK
	.align		4
.L_35:
        /*00b8*/ 	.byte	0x03, 0x50
        /*00ba*/ 	.short	0x0000


	//----- nvinfo : EIATTR_MAXREG_COUNT
	.align		4
        /*00bc*/ 	.byte	0x03, 0x1b
        /*00be*/ 	.short	0x00ff


	//----- nvinfo : EIATTR_NUM_BARRIERS
	.align		4
        /*00c0*/ 	.byte	0x02, 0x4c
        /*00c2*/ 	.byte	0x01
	.zero		1


	//----- nvinfo : EIATTR_MERCURY_ISA_VERSION
	.align		4
        /*00c4*/ 	.byte	0x03, 0x5f
        /*00c6*/ 	.short	0x0101


	//----- nvinfo : EIATTR_VRC_CTA_INIT_COUNT
	.align		4
        /*00c8*/ 	.byte	0x02, 0x4a
	.zero		1
	.zero		1


	//----- nvinfo : EIATTR_EXIT_INSTR_OFFSETS
	.align		4
        /*00cc*/ 	.byte	0x04, 0x1c
        /*00ce*/ 	.short	(.L_37 - .L_36)


	//   ....[0]....
.L_36:
        /*00d0*/ 	.word	0x00002660


	//   ....[1]....
        /*00d4*/ 	.word	0x000026f0


	//----- nvinfo : EIATTR_CRS_STACK_SIZE
	.align		4
.L_37:
        /*00d8*/ 	.byte	0x04, 0x1e
        /*00da*/ 	.short	(.L_39 - .L_38)
.L_38:
        /*00dc*/ 	.word	0x00000000


	//----- nvinfo : EIATTR_CBANK_PARAM_SIZE
	.align		4
.L_39:
        /*00e0*/ 	.byte	0x03, 0x19
        /*00e2*/ 	.short	0x0050


	//----- nvinfo : EIATTR_PARAM_CBANK
	.align		4
        /*00e4*/ 	.byte	0x04, 0x0a
        /*00e6*/ 	.short	(.L_41 - .L_40)
	.align		4
.L_40:
        /*00e8*/ 	.word	index@(.nv.constant0._Z34bloom_filter_screen_kernel_with_rcPKcPKiS2_iPKmiiPbPibS6_)
        /*00ec*/ 	.short	0x0380
        /*00ee*/ 	.short	0x0050


	//----- nvinfo : EIATTR_SW_WAR
	.align		4
.L_41:
        /*00f0*/ 	.byte	0x04, 0x36
        /*00f2*/ 	.short	(.L_43 - .L_42)
.L_42:
        /*00f4*/ 	.word	0x00000008
.L_43:


//--------------------- .nv.info._Z33build_bloom_filter_kernel_with_rcPKmjPmib --------------------------
	.section	.nv.info._Z33build_bloom_filter_kernel_with_rcPKmjPmib,"",@"SHT_CUDA_INFO"
	.sectionflags	@""
	.align	4


	//----- nvinfo : EIATTR_CUDA_API_VERSION
	.align		4
        /*0000*/ 	.byte	0x04, 0x37
        /*0002*/ 	.short	(.L_45 - .L_44)
.L_44:
        /*0004*/ 	.word	0x00000082


	//----- nvinfo : EIATTR_KPARAM_INFO
	.align		4
.L_45:
        /*0008*/ 	.byte	0x04, 0x17
        /*000a*/ 	.short	(.L_47 - .L_46)
.L_46:
        /*000c*/ 	.word	0x00000000
        /*0010*/ 	.short	0x0004
        /*0012*/ 	.short	0x001c
        /*0014*/ 	.byte	0x00, 0xf0, 0x05, 0x00


	//----- nvinfo : EIATTR_KPARAM_INFO
	.align		4
.L_47:
        /*0018*/ 	.byte	0x04, 0x17
        /*001a*/ 	.short	(.L_49 - .L_48)
.L_48:
        /*001c*/ 	.word	0x00000000
        /*0020*/ 	.short	0x0003
        /*0022*/ 	.short	0x0018
        /*0024*/ 	.byte	0x00, 0xf0, 0x11, 0x00


	//----- nvinfo : EIATTR_KPARAM_INFO
	.align		4
.L_49:
        /*0028*/ 	.byte	0x04, 0x17
        /*002a*/ 	.short	(.L_51 - .L_50)
.L_50:
        /*002c*/ 	.word	0x00000000
        /*0030*/ 	.short	0x0002
        /*0032*/ 	.short	0x0010
        /*0034*/ 	.byte	0x00, 0xf5, 0x21, 0x00


	//----- nvinfo : EIATTR_KPARAM_INFO
	.align		4
.L_51:
        /*0038*/ 	.byte	0x04, 0x17
        /*003a*/ 	.short	(.L_53 - .L_52)
.L_52:
        /*003c*/ 	.word	0x00000000
        /*0040*/ 	.short	0x0001
        /*0042*/ 	.short	0x0008
        /*0044*/ 	.byte	0x00, 0xf0, 0x11, 0x00


	//----- nvinfo : EIATTR_KPARAM_INFO
	.align		4
.L_53:
        /*0048*/ 	.byte	0x04, 0x17
        /*004a*/ 	.short	(.L_55 - .L_54)
.L_54:
        /*004c*/ 	.word	0x00000000
        /*0050*/ 	.short	0x0000
        /*0052*/ 	.short	0x0000
        /*0054*/ 	.byte	0x00, 0xf5, 0x21, 0x00


	//----- nvinfo : EIATTR_SPARSE_MMA_MASK
	.align		4
.L_55:
        /*0058*/ 	.byte	0x03, 0x50
        /*005a*/ 	.short	0x0000


	//----- nvinfo : EIATTR_MAXREG_COUNT
	.align		4
        /*005c*/ 	.byte	0x03, 0x1b
        /*005e*/ 	.short	0x00ff


	//----- nvinfo : EIATTR_MERCURY_ISA_VERSION
	.align		4
        /*0060*/ 	.byte	0x03, 0x5f
        /*0062*/ 	.short	0x0101


	//----- nvinfo : EIATTR_VRC_CTA_INIT_COUNT
	.align		4
        /*0064*/ 	.byte	0x02, 0x4a
	.zero		1
	.zero		1


	//----- nvinfo : EIATTR_EXIT_INSTR_OFFSETS
	.align		4
        /*0068*/ 	.byte	0x04, 0x1c
        /*006a*/ 	.short	(.L_57 - .L_56)


	//   ....[0]....
.L_56:
        /*006c*/ 	.word	0x00000090


	//   ....[1]....
        /*0070*/ 	.word	0x00000610


	//   ....[2]....
        /*0074*/ 	.word	0x000011b0


	//   ....[3]....
        /*0078*/ 	.word	0x000017c0


	//----- nvinfo : EIATTR_CRS_STACK_SIZE
	.align		4
.L_57:
        /*007c*/ 	.byte	0x04, 0x1e
        /*007e*/ 	.short	(.L_59 - .L_58)
.L_58:
        /*0080*/ 	.word	0x00000000


	//----- nvinfo : EIATTR_CBANK_PARAM_SIZE
	.align		4
.L_59:
        /*0084*/ 	.byte	0x03, 0x19
        /*0086*/ 	.short	0x001d


	//----- nvinfo : EIATTR_PARAM_CBANK
	.align		4
        /*0088*/ 	.byte	0x04, 0x0a
        /*008a*/ 	.short	(.L_61 - .L_60)
	.align		4
.L_60:
        /*008c*/ 	.word	index@(.nv.constant0._Z33build_bloom_filter_kernel_with_rcPKmjPmib)
        /*0090*/ 	.short	0x0380
        /*0092*/ 	.short	0x001d


	//----- nvinfo : EIATTR_SW_WAR
	.align		4
.L_61:
        /*0094*/ 	.byte	0x04, 0x36
        /*0096*/ 	.short	(.L_63 - .L_62)
.L_62:
        /*0098*/ 	.word	0x00000008
.L_63:


//--------------------- .nv.callgraph             --------------------------
	.section	.nv.callgraph,"",@"SHT_CUDA_CALLGRAPH"
	.align	4
	.sectionentsize	8
	.align		4
        /*0000*/ 	.word	0x00000000
	.align		4
        /*0004*/ 	.word	0xffffffff
	.align		4
        /*0008*/ 	.word	0x00000000
	.align		4
        /*000c*/ 	.word	0xfffffffe
	.align		4
        /*0010*/ 	.word	0x00000000
	.align		4
        /*0014*/ 	.word	0xfffffffd
	.align		4
        /*0018*/ 	.word	0x00000000
	.align		4
        /*001c*/ 	.word	0xfffffffc


//--------------------- .text._Z34bloom_filter_screen_kernel_with_rcPKcPKiS2_iPKmiiPbPibS6_ --------------------------
	.section	.text._Z34bloom_filter_screen_kernel_with_rcPKcPKiS2_iPKmiiPbPibS6_,"ax",@progbits
	.align	128
        .global         _Z34bloom_filter_screen_kernel_with_rcPKcPKiS2_iPKmiiPbPibS6_
        .type           _Z34bloom_filter_screen_kernel_with_rcPKcPKiS2_iPKmiiPbPibS6_,@function
        .size           _Z34bloom_filter_screen_kernel_with_rcPKcPKiS2_iPKmiiPbPibS6_,(.L_x_75 - _Z34bloom_filter_screen_kernel_with_rcPKcPKiS2_iPKmiiPbPibS6_)
        .other          _Z34bloom_filter_screen_kernel_with_rcPKcPKiS2_iPKmiiPbPibS6_,@"STO_CUDA_ENTRY STV_DEFAULT"
_Z34bloom_filter_screen_kernel_with_rcPKcPKiS2_iPKmiiPbPibS6_:
.text._Z34bloom_filter_screen_kernel_with_rcPKcPKiS2_iPKmiiPbPibS6_:
[----:B------:R-:W-:Y:S01]  /*0000*/  LDC R1, c[0x0][0x37c] ;  /* 0x0000df00ff017b82 */ /* 0x000fe20000000800 */
[----:B------:R-:W0:Y:S07]  /*0010*/  LDCU.64 UR6, c[0x0][0x3c8] ;  /* 0x00007900ff0677ac */ /* 0x000e2e0008000a00 */
[----:B------:R-:W1:Y:S01]  /*0020*/  S2UR UR5, SR_CgaCtaId ;  /* 0x00000000000579c3 */ /* 0x000e620000008800 */
[----:B------:R-:W2:Y:S01]  /*0030*/  S2R R0, SR_TID.X ;  /* 0x0000000000007919 */ /* 0x000ea20000002100 */
[----:B------:R-:W-:Y:S01]  /*0040*/  BSSY.RECONVERGENT B3, `(.L_x_0) ;  /* 0x000025f000037945 */ /* 0x000fe20003800200 */
[----:B------:R-:W-:Y:S01]  /*0050*/  UMOV UR4, 0x400 ;  /* 0x0000040000047882 */ /* 0x000fe20000000000 */
[----:B------:R-:W3:Y:S04]  /*0060*/  LDCU.64 UR8, c[0x0][0x358] ;  /* 0x00006b00ff0877ac */ /* 0x000ee80008000a00 */
[----:B------:R-:W4:Y:S01]  /*0070*/  LDC R5, c[0x0][0x360] ;  /* 0x0000d800ff057b82 */ /* 0x000f220000000800 */
[----:B0-----:R-:W-:-:S07]  /*0080*/  ISETP.NE.U32.AND P1, PT, RZ, UR6, PT ;  /* 0x00000006ff007c0c */ /* 0x001fce000bf25070 */
[----:B------:R-:W4:Y:S01]  /*0090*/  S2UR UR6, SR_CTAID.X ;  /* 0x00000000000679c3 */ /* 0x000f220000002500 */
[----:B------:R-:W-:Y:S01]  /*00a0*/  ISETP.NE.AND.EX P1, PT, RZ, UR7, PT, P1 ;  /* 0x00000007ff007c0c */ /* 0x000fe2000bf25310 */
[----:B-1----:R-:W-:Y:S01]  /*00b0*/  ULEA UR4, UR5, UR4, 0x18 ;  /* 0x0000000405047291 */ /* 0x002fe2000f8ec0ff */
[----:B------:R-:W0:Y:S05]  /*00c0*/  LDCU UR5, c[0x0][0x398] ;  /* 0x00007300ff0577ac */ /* 0x000e2a0008000800 */
[----:B--2---:R-:W-:-:S05]  /*00d0*/  LEA R2, R0, UR4, 0x2 ;  /* 0x0000000400027c11 */ /* 0x004fca000f8e10ff */
[----:B------:R-:W1:Y:S01]  /*00e0*/  LDCU UR4, c[0x0][0x370] ;  /* 0x00006e00ff0477ac */ /* 0x000e620008000800 */
[----:B------:R-:W-:Y:S01]  /*00f0*/  ISETP.LT.U32.AND P1, PT, R0, 0x4, P1 ;  /* 0x000000040000780c */ /* 0x000fe20000f21070 */
[----:B----4-:R-:W-:-:S05]  /*0100*/  IMAD R4, R5, UR6, R0 ;  /* 0x0000000605047c24 */ /* 0x010fca000f8e0200 */
[----:B0-----:R-:W-:-:S07]  /*0110*/  ISETP.GE.AND P0, PT, R4, UR5, PT ;  /* 0x0000000504007c0c */ /* 0x001fce000bf06270 */
[----:B------:R0:W-:Y:S01]  /*0120*/  @P1 STS [R2], RZ ;  /* 0x000000ff02001388 */ /* 0x0001e20000000800 */
[----:B-1----:R-:W-:Y:S01]  /*0130*/  IMAD R5, R5, UR4, RZ ;  /* 0x0000000405057c24 */ /* 0x002fe2000f8e02ff */
[----:B------:R-:W-:Y:S06]  /*0140*/  BAR.SYNC.DEFER_BLOCKING 0x0 ;  /* 0x0000000000007b1d */ /* 0x000fec0000010000 */
[----:B0--3--:R-:W-:Y:S05]  /*0150*/  @P0 BRA `(.L_x_1) ;  /* 0x0000002400340947 */ /* 0x009fea0003800000 */
[----:B------:R-:W0:Y:S02]  /*0160*/  LDCU.U8 UR4, c[0x0][0x3c0] ;  /* 0x00007800ff0477ac */ /* 0x000e240008000000 */
[----:B0-----:R-:W-:-:S04]  /*0170*/  UPRMT UR4, UR4, 0x8880, URZ ;  /* 0x0000888004047896 */ /* 0x001fc800080000ff */
[----:B------:R-:W-:-:S09]  /*0180*/  UISETP.NE.AND UP0, UPT, UR4, URZ, UPT ;  /* 0x000000ff0400728c */ /* 0x000fd2000bf05270 */
[----:B------:R-:W-:Y:S05]  /*0190*/  BRA.U !UP0, `(.L_x_2) ;  /* 0x0000001508047547 */ /* 0x000fea000b800000 */
.L_x_32:
[----:B012---:R-:W0:Y:S08]  /*01a0*/  LDC.64 R2, c[0x0][0x388] ;  /* 0x0000e200ff027b82 */ /* 0x007e300000000a00 */
[----:B-----5:R-:W1:Y:S08]  /*01b0*/  LDC.64 R8, c[0x0][0x390] ;  /* 0x0000e400ff087b82 */ /* 0x020e700000000a00 */
[----:B------:R-:W2:Y:S01]  /*01c0*/  LDC R6, c[0x0][0x3a8] ;  /* 0x0000ea00ff067b82 */ /* 0x000ea20000000800 */
[----:B0-----:R-:W-:-:S06]  /*01d0*/  IMAD.WIDE R2, R4, 0x4, R2 ;  /* 0x0000000404027825 */ /* 0x001fcc00078e0202 */
[----:B------:R-:W2:Y:S01]  /*01e0*/  LDG.E R3, desc[UR8][R2.64] ;  /* 0x0000000802037981 */ /* 0x000ea2000c1e1900 */
[----:B-1----:R-:W-:-:S06]  /*01f0*/  IMAD.WIDE R8, R4, 0x4, R8 ;  /* 0x0000000404087825 */ /* 0x002fcc00078e0208 */
[----:B------:R0:W5:Y:S01]  /*0200*/  LDG.E R8, desc[UR8][R8.64] ;  /* 0x0000000808087981 */ /* 0x000162000c1e1900 */
[----:B------:R-:W-:Y:S01]  /*0210*/  BSSY.RECONVERGENT B2, `(.L_x_3) ;  /* 0x0000134000027945 */ /* 0x000fe20003800200 */
[----:B--2---:R-:W-:-:S13]  /*0220*/  ISETP.GE.AND P0, PT, R3, R6, PT ;  /* 0x000000060300720c */ /* 0x004fda0003f06270 */
[----:B0-----:R-:W-:Y:S05]  /*0230*/  @P0 BRA `(.L_x_4) ;  /* 0x0000000000200947 */ /* 0x001fea0003800000 */
[----:B------:R-:W0:Y:S01]  /*0240*/  LDC.64 R2, c[0x0][0x3b8] ;  /* 0x0000ee00ff027b82 */ /* 0x000e220000000a00 */
[----:B------:R-:W1:Y:S02]  /*0250*/  LDCU.64 UR4, c[0x0][0x3b0] ;  /* 0x00007600ff0477ac */ /* 0x000e640008000a00 */
[----:B-1----:R-:W-:-:S04]  /*0260*/  IADD3 R6, P0, PT, R4, UR4, RZ ;  /* 0x0000000404067c10 */ /* 0x002fc8000ff1e0ff */
[C---:B------:R-:W-:Y:S01]  /*0270*/  LEA.HI.X.SX32 R7, R4.reuse, UR5, 0x1, P0 ;  /* 0x0000000504077c11 */ /* 0x040fe200080f0eff */
[----:B0-----:R-:W-:-:S04]  /*0280*/  IMAD.WIDE R2, R4, 0x4, R2 ;  /* 0x0000000404027825 */ /* 0x001fc800078e0202 */
[----:B------:R0:W-:Y:S04]  /*0290*/  STG.E.U8 desc[UR8][R6.64], RZ ;  /* 0x000000ff06007986 */ /* 0x0001e8000c101108 */
[----:B------:R0:W-:Y:S01]  /*02a0*/  STG.E desc[UR8][R2.64], RZ ;  /* 0x000000ff02007986 */ /* 0x0001e2000c101908 */
[----:B------:R-:W-:Y:S05]  /*02b0*/  BRA `(.L_x_5) ;  /* 0x0000001000a47947 */ /* 0x000fea0003800000 */
.L_x_4:
[----:B------:R-:W-:Y:S01]  /*02c0*/  BSSY.RECONVERGENT B1, `(.L_x_6) ;  /* 0x000010d000017945 */ /* 0x000fe20003800200 */
[----:B------:R-:W-:Y:S02]  /*02d0*/  VIADDMNMX R9, R3, -R6, RZ, !PT ;  /* 0x8000000603097246 */ /* 0x000fe400078001ff */
[----:B------:R-:W-:Y:S02]  /*02e0*/  CS2R R10, SRZ ;  /* 0x00000000000a7805 */ /* 0x000fe4000001ff00 */
[----:B------:R-:W-:-:S07]  /*02f0*/  CS2R R12, SRZ ;  /* 0x00000000000c7805 */ /* 0x000fce000001ff00 */
.L_x_29:
[----:B------:R-:W0:Y:S01]  /*0300*/  LDCU UR4, c[0x0][0x3a8] ;  /* 0x00007500ff0477ac */ /* 0x000e220008000800 */
[----:B------:R-:W-:Y:S01]  /*0310*/  BSSY.RECONVERGENT B0, `(.L_x_7) ;  /* 0x0000104000007945 */ /* 0x000fe20003800200 */
[----:B------:R-:W-:Y:S01]  /*0320*/  CS2R R2, SRZ ;  /* 0x0000000000027805 */ /* 0x000fe2000001ff00 */
[----:B0-----:R-:W-:-:S05]  /*0330*/  IMAD.U32 R14, RZ, RZ, UR4 ;  /* 0x00000004ff0e7e24 */ /* 0x001fca000f8e00ff */
[----:B------:R-:W-:-:S13]  /*0340*/  ISETP.GE.AND P0, PT, R14, 0x1, PT ;  /* 0x000000010e00780c */ /* 0x000fda0003f06270 */
[----:B------:R-:W-:Y:S05]  /*0350*/  @!P0 BRA `(.L_x_8) ;  /* 0x0000000000dc8947 */ /* 0x000fea0003800000 */
[----:B------:R-:W-:Y:S01]  /*0360*/  CS2R R2, SRZ ;  /* 0x0000000000027805 */ /* 0x000fe2000001ff00 */
[----:B------:R-:W-:Y:S01]  /*0370*/  IMAD.MOV.U32 R15, RZ, RZ, RZ ;  /* 0x000000ffff0f7224 */ /* 0x000fe200078e00ff */
[----:B-----5:R-:W-:-:S07]  /*0380*/  SHF.R.S32.HI R16, RZ, 0x1f, R8 ;  /* 0x0000001fff107819 */ /* 0x020fce0000011408 */
.L_x_19:
[----:B------:R-:W0:Y:S01]  /*0390*/  LDCU.64 UR4, c[0x0][0x380] ;  /* 0x00007000ff0477ac */ /* 0x000e220008000a00 */
[----:B------:R-:W-:-:S05]  /*03a0*/  IMAD.IADD R7, R15, 0x1, R10 ;  /* 0x000000010f077824 */ /* 0x000fca00078e020a */
[----:B0-----:R-:W-:-:S04]  /*03b0*/  IADD3 R6, P0, P2, R8, UR4, R7 ;  /* 0x0000000408067c10 */ /* 0x001fc8000fa1e007 */
[----:B------:R-:W-:-:S05]  /*03c0*/  IADD3.X R7, PT, PT, R16, UR5, RZ, P0, P2 ;  /* 0x0000000510077c10 */ /* 0x000fca00087e44ff */
[----:B------:R-:W2:Y:S01]  /*03d0*/  LDG.E.U8 R6, desc[UR8][R6.64] ;  /* 0x0000000806067981 */ /* 0x000ea2000c1e1100 */
[----:B------:R-:W-:Y:S01]  /*03e0*/  BSSY.RECONVERGENT B4, `(.L_x_9) ;  /* 0x0000024000047945 */ /* 0x000fe20003800200 */
[----:B------:R-:W-:Y:S01]  /*03f0*/  PLOP3.LUT P0, PT, PT, PT, PT, 0x8, 0x80 ;  /* 0x000000000080781c */ /* 0x000fe20003f0e170 */
[----:B------:R-:W-:Y:S02]  /*0400*/  IMAD.MOV.U32 R17, RZ, RZ, RZ ;  /* 0x000000ffff117224 */ /* 0x000fe400078e00ff */
[----:B------:R-:W-:Y:S01]  /*0410*/  IMAD.MOV.U32 R19, RZ, RZ, RZ ;  /* 0x000000ffff137224 */ /* 0x000fe200078e00ff */
[----:B--2---:R-:W-:-:S13]  /*0420*/  ISETP.GT.AND P2, PT, R6, 0x60, PT ;  /* 0x000000600600780c */ /* 0x004fda0003f44270 */
[----:B------:R-:W-:Y:S05]  /*0430*/  @!P2 BRA `(.L_x_10) ;  /* 0x000000000030a947 */ /* 0x000fea0003800000 */
[----:B------:R-:W-:-:S13]  /*0440*/  ISETP.GT.AND P2, PT, R6, 0x66, PT ;  /* 0x000000660600780c */ /* 0x000fda0003f44270 */
[----:B------:R-:W-:Y:S05]  /*0450*/  @!P2 BRA `(.L_x_11) ;  /* 0x000000000014a947 */ /* 0x000fea0003800000 */
[----:B------:R-:W-:-:S13]  /*0460*/  ISETP.NE.AND P2, PT, R6, 0x67, PT ;  /* 0x000000670600780c */ /* 0x000fda0003f45270 */
[----:B------:R-:W-:Y:S05]  /*0470*/  @!P2 BRA `(.L_x_12) ;  /* 0x000000000064a947 */ /* 0x000fea0003800000 */
[----:B------:R-:W-:-:S13]  /*0480*/  ISETP.NE.AND P2, PT, R6, 0x74, PT ;  /* 0x000000740600780c */ /* 0x000fda0003f45270 */
[----:B------:R-:W-:Y:S05]  /*0490*/  @!P2 BRA `(.L_x_13) ;  /* 0x000000000054a947 */ /* 0x000fea0003800000 */
[----:B------:R-:W-:Y:S05]  /*04a0*/  BRA `(.L_x_14) ;  /* 0x0000000000447947 */ /* 0x000fea0003800000 */
.L_x_11:
[----:B------:R-:W-:-:S13]  /*04b0*/  ISETP.NE.AND P2, PT, R6, 0x61, PT ;  /* 0x000000610600780c */ /* 0x000fda0003f45270 */
[----:B------:R-:W-:Y:S05]  /*04c0*/  @!P2 BRA `(.L_x_15) ;  /* 0x000000000054a947 */ /* 0x000fea0003800000 */
[----:B------:R-:W-:-:S13]  /*04d0*/  ISETP.NE.AND P2, PT, R6, 0x63, PT ;  /* 0x000000630600780c */ /* 0x000fda0003f45270 */
[----:B------:R-:W-:Y:S05]  /*04e0*/  @!P2 BRA `(.L_x_16) ;  /* 0x00000000001ca947 */ /* 0x000fea0003800000 */
[----:B------:R-:W-:Y:S05]  /*04f0*/  BRA `(.L_x_14) ;  /* 0x0000000000307947 */ /* 0x000fea0003800000 */
.L_x_10:
[----:B------:R-:W-:-:S13]  /*0500*/  ISETP.GT.AND P2, PT, R6, 0x46, PT ;  /* 0x000000460600780c */ /* 0x000fda0003f44270 */
[----:B------:R-:W-:Y:S05]  /*0510*/  @P2 BRA `(.L_x_17) ;  /* 0x0000000000182947 */ /* 0x000fea0003800000 */
[----:B------:R-:W-:-:S13]  /*0520*/  ISETP.NE.AND P2, PT, R6, 0x41, PT ;  /* 0x000000410600780c */ /* 0x000fda0003f45270 */
[----:B------:R-:W-:Y:S05]  /*0530*/  @!P2 BRA `(.L_x_15) ;  /* 0x000000000038a947 */ /* 0x000fea0003800000 */
[----:B------:R-:W-:-:S13]  /*0540*/  ISETP.NE.AND P2, PT, R6, 0x43, PT ;  /* 0x000000430600780c */ /* 0x000fda0003f45270 */
[----:B------:R-:W-:Y:S05]  /*0550*/  @P2 BRA `(.L_x_14) ;  /* 0x0000000000182947 */ /* 0x000fea0003800000 */
.L_x_16:
[----:B------:R-:W-:Y:S01]  /*0560*/  IMAD.MOV.U32 R17, RZ, RZ, 0x1 ;  /* 0x00000001ff117424 */ /* 0x000fe200078e00ff */
[----:B------:R-:W-:Y:S06]  /*0570*/  BRA `(.L_x_15) ;  /* 0x0000000000287947 */ /* 0x000fec0003800000 */
.L_x_17:
[----:B------:R-:W-:-:S13]  /*0580*/  ISETP.NE.AND P2, PT, R6, 0x47, PT ;  /* 0x000000470600780c */ /* 0x000fda0003f45270 */
[----:B------:R-:W-:Y:S05]  /*0590*/  @!P2 BRA `(.L_x_12) ;  /* 0x00000000001ca947 */ /* 0x000fea0003800000 */
[----:B------:R-:W-:-:S13]  /*05a0*/  ISETP.NE.AND P2, PT, R6, 0x54, PT ;  /* 0x000000540600780c */ /* 0x000fda0003f45270 */
[----:B------:R-:W-:Y:S05]  /*05b0*/  @!P2 BRA `(.L_x_13) ;  /* 0x00000000000ca947 */ /* 0x000fea0003800000 */
.L_x_14:
[----:B------:R-:W-:Y:S01]  /*05c0*/  PLOP3.LUT P0, PT, PT, PT, PT, 0x80, 0x8 ;  /* 0x000000000008781c */ /* 0x000fe20003f0f070 */
[----:B------:R-:W-:Y:S01]  /*05d0*/  IMAD.MOV.U32 R17, RZ, RZ, 0x4 ;  /* 0x00000004ff117424 */ /* 0x000fe200078e00ff */
[----:B------:R-:W-:Y:S11]  /*05e0*/  BRA `(.L_x_15) ;  /* 0x00000000000c7947 */ /* 0x000ff60003800000 */
.L_x_13:
[----:B------:R-:W-:Y:S01]  /*05f0*/  IMAD.MOV.U32 R17, RZ, RZ, 0x3 ;  /* 0x00000003ff117424 */ /* 0x000fe200078e00ff */
[----:B------:R-:W-:Y:S06]  /*0600*/  BRA `(.L_x_15) ;  /* 0x0000000000047947 */ /* 0x000fec0003800000 */
.L_x_12:
[----:B------:R-:W-:-:S07]  /*0610*/  IMAD.MOV.U32 R17, RZ, RZ, 0x2 ;  /* 0x00000002ff117424 */ /* 0x000fce00078e00ff */
.L_x_15:
[----:B------:R-:W-:Y:S05]  /*0620*/  BSYNC.RECONVERGENT B4 ;  /* 0x0000000000047941 */ /* 0x000fea0003800200 */
.L_x_9:
[----:B------:R-:W-:Y:S05]  /*0630*/  @P0 BRA `(.L_x_18) ;  /* 0x0000000c00440947 */ /* 0x000fea0003800000 */
[----:B------:R-:W0:Y:S01]  /*0640*/  LDCU UR4, c[0x0][0x3a8] ;  /* 0x00007500ff0477ac */ /* 0x000e220008000800 */
[----:B------:R-:W-:Y:S01]  /*0650*/  VIADD R15, R15, 0x1 ;  /* 0x000000010f0f7836 */ /* 0x000fe20000000000 */
[C---:B------:R-:W-:Y:S01]  /*0660*/  SHF.L.U64.HI R2, R3.reuse, 0x2, R2 ;  /* 0x0000000203027819 */ /* 0x040fe20000010202 */
[----:B------:R-:W-:-:S03]  /*0670*/  IMAD.SHL.U32 R6, R3, 0x4, RZ ;  /* 0x0000000403067824 */ /* 0x000fc600078e00ff */
[----:B------:R-:W-:Y:S02]  /*0680*/  LOP3.LUT R2, R19, R2, RZ, 0xfc, !PT ;  /* 0x0000000213027212 */ /* 0x000fe400078efcff */
[----:B------:R-:W-:Y:S01]  /*0690*/  LOP3.LUT R3, R17, R6, RZ, 0xfc, !PT ;  /* 0x0000000611037212 */ /* 0x000fe200078efcff */
[----:B0-----:R-:W-:-:S05]  /*06a0*/  IMAD.U32 R14, RZ, RZ, UR4 ;  /* 0x00000004ff0e7e24 */ /* 0x001fca000f8e00ff */
[----:B------:R-:W-:-:S13]  /*06b0*/  ISETP.NE.AND P0, PT, R15, R14, PT ;  /* 0x0000000e0f00720c */ /* 0x000fda0003f05270 */
[----:B------:R-:W-:Y:S05]  /*06c0*/  @P0 BRA `(.L_x_19) ;  /* 0xfffffffc00300947 */ /* 0x000fea000383ffff */
.L_x_8:
[----:B------:R-:W-:Y:S01]  /*06d0*/  ISETP.GE.AND P0, PT, R14, 0x1, PT ;  /* 0x000000010e00780c */ /* 0x000fe20003f06270 */
[----:B------:R-:W-:Y:S01]  /*06e0*/  BSSY.RECONVERGENT B4, `(.L_x_20) ;  /* 0x000001f000047945 */ /* 0x000fe20003800200 */
[----:B------:R-:W-:Y:S02]  /*06f0*/  IMAD.MOV.U32 R15, RZ, RZ, RZ ;  /* 0x000000ffff0f7224 */ /* 0x000fe400078e00ff */
[----:B------:R-:W-:-:S09]  /*0700*/  IMAD.MOV.U32 R16, RZ, RZ, RZ ;  /* 0x000000ffff107224 */ /* 0x000fd200078e00ff */
[----:B------:R-:W-:Y:S05]  /*0710*/  @!P0 BRA `(.L_x_21) ;  /* 0x00000000006c8947 */ /* 0x000fea0003800000 */
[----:B------:R-:W0:Y:S01]  /*0720*/  LDC R21, c[0x0][0x3a8] ;  /* 0x0000ea00ff157b82 */ /* 0x000e220000000800 */
[----:B------:R-:W-:Y:S01]  /*0730*/  IMAD.MOV.U32 R15, RZ, RZ, RZ ;  /* 0x000000ffff0f7224 */ /* 0x000fe200078e00ff */
[----:B------:R-:W-:Y:S01]  /*0740*/  CS2R R16, SRZ ;  /* 0x0000000000107805 */ /* 0x000fe2000001ff00 */
[----:B------:R-:W-:Y:S02]  /*0750*/  IMAD.MOV.U32 R6, RZ, RZ, RZ ;  /* 0x000000ffff067224 */ /* 0x000fe400078e00ff */
[----:B------:R-:W-:Y:S02]  /*0760*/  IMAD.MOV.U32 R18, RZ, RZ, R3 ;  /* 0x000000ffff127224 */ /* 0x000fe400078e0003 */
[----:B------:R-:W-:-:S07]  /*0770*/  IMAD.MOV.U32 R19, RZ, RZ, R2 ;  /* 0x000000ffff137224 */ /* 0x000fce00078e0002 */
.L_x_25:
[----:B------:R-:W-:Y:S01]  /*0780*/  LOP3.LUT R7, R18, 0x3, RZ, 0xc0, !PT ;  /* 0x0000000312077812 */ /* 0x000fe200078ec0ff */
[----:B------:R-:W-:Y:S01]  /*0790*/  VIADD R6, R6, 0x1 ;  /* 0x0000000106067836 */ /* 0x000fe20000000000 */
[----:B------:R-:W-:Y:S02]  /*07a0*/  BSSY.RECONVERGENT B5, `(.L_x_22) ;  /* 0x000000b000057945 */ /* 0x000fe40003800200 */
[----:B------:R-:W-:Y:S02]  /*07b0*/  ISETP.GT.AND P2, PT, R7, 0x1, PT ;  /* 0x000000010700780c */ /* 0x000fe40003f44270 */
[----:B0-----:R-:W-:-:S11]  /*07c0*/  ISETP.NE.AND P0, PT, R6, R21, PT ;  /* 0x000000150600720c */ /* 0x001fd60003f05270 */
[----:B------:R-:W-:Y:S05]  /*07d0*/  @P2 BRA `(.L_x_23) ;  /* 0x0000000000142947 */ /* 0x000fea0003800000 */
[----:B------:R-:W-:Y:S01]  /*07e0*/  ISETP.NE.AND P2, PT, R7, RZ, PT ;  /* 0x000000ff0700720c */ /* 0x000fe20003f45270 */
[----:B------:R-:W-:-:S12]  /*07f0*/  IMAD.MOV.U32 R14, RZ, RZ, 0x3 ;  /* 0x00000003ff0e7424 */ /* 0x000fd800078e00ff */
[----:B------:R-:W-:Y:S05]  /*0800*/  @!P2 BRA `(.L_x_24) ;  /* 0x000000000010a947 */ /* 0x000fea0003800000 */
[----:B------:R-:W-:Y:S01]  /*0810*/  IMAD.MOV.U32 R14, RZ, RZ, 0x2 ;  /* 0x00000002ff0e7424 */ /* 0x000fe200078e00ff */
[----:B------:R-:W-:Y:S06]  /*0820*/  BRA `(.L_x_24) ;  /* 0x0000000000087947 */ /* 0x000fec0003800000 */
.L_x_23:
[----:B------:R-:W-:-:S04]  /*0830*/  ISETP.NE.AND P2, PT, R7, 0x2, PT ;  /* 0x000000020700780c */ /* 0x000fc80003f45270 */
[----:B------:R-:W-:-:S09]  /*0840*/  SEL R14, RZ, 0x1, P2 ;  /* 0x00000001ff0e7807 */ /* 0x000fd20001000000 */
.L_x_24:
[----:B------:R-:W-:Y:S05]  /*0850*/  BSYNC.RECONVERGENT B5 ;  /* 0x0000000000057941 */ /* 0x000fea0003800200 */
.L_x_22:
[C---:B------:R-:W-:Y:S01]  /*0860*/  IMAD.SHL.U32 R7, R15.reuse, 0x4, RZ ;  /* 0x000000040f077824 */ /* 0x040fe200078e00ff */
[----:B------:R-:W-:Y:S02]  /*0870*/  SHF.L.U64.HI R16, R15, 0x2, R16 ;  /* 0x000000020f107819 */ /* 0x000fe40000010210 */
[--C-:B------:R-:W-:Y:S02]  /*0880*/  SHF.R.U64 R18, R18, 0x2, R19.reuse ;  /* 0x0000000212127819 */ /* 0x100fe40000001213 */
[----:B------:R-:W-:Y:S02]  /*0890*/  LOP3.LUT R15, R14, R7, RZ, 0xfc, !PT ;  /* 0x000000070e0f7212 */ /* 0x000fe400078efcff */
[----:B------:R-:W-:Y:S02]  /*08a0*/  LOP3.LUT R16, R17, R16, RZ, 0xfc, !PT ;  /* 0x0000001011107212 */ /* 0x000fe400078efcff */
[----:B------:R-:W-:Y:S01]  /*08b0*/  SHF.R.U32.HI R19, RZ, 0x2, R19 ;  /* 0x00000002ff137819 */ /* 0x000fe20000011613 */
[----:B------:R-:W-:Y:S06]  /*08c0*/  @P0 BRA `(.L_x_25) ;  /* 0xfffffffc00ac0947 */ /* 0x000fec000383ffff */
.L_x_21:
[----:B------:R-:W-:Y:S05]  /*08d0*/  BSYNC.RECONVERGENT B4 ;  /* 0x0000000000047941 */ /* 0x000fea0003800200 */
.L_x_20:
[----:B------:R-:W-:-:S04]  /*08e0*/  ISETP.NE.U32.AND P0, PT, R3, -0x1, PT ;  /* 0xffffffff0300780c */ /* 0x000fc80003f05070 */
[----:B------:R-:W-:-:S13]  /*08f0*/  ISETP.NE.AND.EX P0, PT, R2, -0x1, PT, P0 ;  /* 0xffffffff0200780c */ /* 0x000fda0003f05300 */
[----:B------:R-:W-:Y:S05]  /*0900*/  @!P0 BRA `(.L_x_18) ;  /* 0x0000000800908947 */ /* 0x000fea0003800000 */
[C---:B------:R-:W-:Y:S02]  /*0910*/  IMAD R6, R3.reuse, -0x3361d2af, RZ ;  /* 0xcc9e2d5103067824 */ /* 0x040fe400078e02ff */
[----:B------:R-:W-:Y:S02]  /*0920*/  IMAD R3, R3, 0x16a88000, RZ ;  /* 0x16a8800003037824 */ /* 0x000fe400078e02ff */
[----:B------:R-:W-:Y:S02]  /*0930*/  IMAD R7, R2, 0x16a88000, RZ ;  /* 0x16a8800002077824 */ /* 0x000fe400078e02ff */
[----:B------:R-:W-:Y:S01]  /*0940*/  IMAD.MOV.U32 R14, RZ, RZ, 0x5 ;  /* 0x00000005ff0e7424 */ /* 0x000fe200078e00ff */
[----:B------:R-:W-:Y:S01]  /*0950*/  LEA.HI R3, R6, R3, RZ, 0xf ;  /* 0x0000000306037211 */ /* 0x000fe200078f78ff */
[----:B------:R-:W-:-:S04]  /*0960*/  IMAD R6, R2, -0x3361d2af, RZ ;  /* 0xcc9e2d5102067824 */ /* 0x000fc800078e02ff */
[----:B------:R-:W-:Y:S01]  /*0970*/  IMAD R17, R3, 0x1b873593, RZ ;  /* 0x1b87359303117824 */ /* 0x000fe200078e02ff */
[----:B------:R-:W-:-:S04]  /*0980*/  LEA.HI R6, R6, R7, RZ, 0xf ;  /* 0x0000000706067211 */ /* 0x000fc800078f78ff */
[----:B------:R-:W-:Y:S01]  /*0990*/  SHF.L.W.U32.HI R3, R17, 0xd, R17 ;  /* 0x0000000d11037819 */ /* 0x000fe20000010e11 */
[----:B------:R-:W-:-:S04]  /*09a0*/  IMAD R18, R6, 0x1b873593, RZ ;  /* 0x1b87359306127824 */ /* 0x000fc800078e02ff */
[----:B------:R-:W-:-:S05]  /*09b0*/  IMAD R3, R3, R14, -0x19ab949c ;  /* 0xe6546b6403037424 */ /* 0x000fca00078e020e */
[----:B------:R-:W-:-:S04]  /*09c0*/  LOP3.LUT R3, R18, R3, RZ, 0x3c, !PT ;  /* 0x0000000312037212 */ /* 0x000fc800078e3cff */
[----:B------:R-:W-:-:S05]  /*09d0*/  SHF.L.W.U32.HI R3, R3, 0xd, R3 ;  /* 0x0000000d03037819 */ /* 0x000fca0000010e03 */
[----:B------:R-:W-:-:S05]  /*09e0*/  IMAD R3, R3, R14, -0x19ab949c ;  /* 0xe6546b6403037424 */ /* 0x000fca00078e020e */
[----:B------:R-:W-:-:S04]  /*09f0*/  SHF.R.U32.HI R2, RZ, 0x10, R3 ;  /* 0x00000010ff027819 */ /* 0x000fc80000011603 */
[----:B------:R-:W-:-:S05]  /*0a00*/  LOP3.LUT R2, R3, 0x8, R2, 0x96, !PT ;  /* 0x0000000803027812 */ /* 0x000fca00078e9602 */
[----:B------:R-:W-:Y:S02]  /*0a10*/  IMAD R6, R2, -0x7a143595, RZ ;  /* 0x85ebca6b02067824 */ /* 0x000fe400078e02ff */
[----:B------:R-:W0:Y:S03]  /*0a20*/  LDC.64 R2, c[0x0][0x3a0] ;  /* 0x0000e800ff027b82 */ /* 0x000e260000000a00 */
[----:B------:R-:W-:-:S04]  /*0a30*/  SHF.R.U32.HI R7, RZ, 0xd, R6 ;  /* 0x0000000dff077819 */ /* 0x000fc80000011606 */
[----:B------:R-:W-:-:S05]  /*0a40*/  LOP3.LUT R7, R7, R6, RZ, 0x3c, !PT ;  /* 0x0000000607077212 */ /* 0x000fca00078e3cff */
[----:B------:R-:W-:-:S05]  /*0a50*/  IMAD R7, R7, -0x3d4d51cb, RZ ;  /* 0xc2b2ae3507077824 */ /* 0x000fca00078e02ff */
[----:B------:R-:W-:-:S04]  /*0a60*/  SHF.R.U32.HI R6, RZ, 0x10, R7 ;  /* 0x00000010ff067819 */ /* 0x000fc80000011607 */
[----:B------:R-:W-:-:S04]  /*0a70*/  LOP3.LUT R19, R6, 0x3ffffff, R7, 0x78, !PT ;  /* 0x03ffffff06137812 */ /* 0x000fc800078e7807 */
[----:B------:R-:W-:-:S05]  /*0a80*/  SHF.R.U32.HI R7, RZ, 0x6, R19 ;  /* 0x00000006ff077819 */ /* 0x000fca0000011613 */
[----:B0-----:R-:W-:-:S06]  /*0a90*/  IMAD.WIDE.U32 R6, R7, 0x8, R2 ;  /* 0x0000000807067825 */ /* 0x001fcc00078e0002 */
[----:B------:R-:W2:Y:S01]  /*0aa0*/  LDG.E.64 R6, desc[UR8][R6.64] ;  /* 0x0000000806067981 */ /* 0x000ea2000c1e1b00 */
[C---:B------:R-:W-:Y:S01]  /*0ab0*/  LOP3.LUT R20, R17.reuse, 0x9747b28c, RZ, 0x3c, !PT ;  /* 0x9747b28c11147812 */ /* 0x040fe200078e3cff */
[----:B------:R-:W-:Y:S01]  /*0ac0*/  BSSY.RECONVERGENT B4, `(.L_x_26) ;  /* 0x0000034000047945 */ /* 0x000fe20003800200 */
[----:B------:R-:W-:Y:S02]  /*0ad0*/  LOP3.LUT R17, R17, 0x2e8f6518, RZ, 0x3c, !PT ;  /* 0x2e8f651811117812 */ /* 0x000fe400078e3cff */
[----:B------:R-:W-:Y:S02]  /*0ae0*/  SHF.L.W.U32.HI R21, R20, 0xd, R20 ;  /* 0x0000000d14157819 */ /* 0x000fe40000010e14 */
[----:B------:R-:W-:Y:S02]  /*0af0*/  SHF.L.W.U32.HI R17, R17, 0xd, R17 ;  /* 0x0000000d11117819 */ /* 0x000fe40000010e11 */
[----:B------:R-:W-:Y:S01]  /*0b00*/  LOP3.LUT R19, R19, 0x3f, RZ, 0xc0, !PT ;  /* 0x0000003f13137812 */ /* 0x000fe200078ec0ff */
[-C--:B------:R-:W-:Y:S01]  /*0b10*/  IMAD R21, R21, R14.reuse, -0x19ab949c ;  /* 0xe6546b6415157424 */ /* 0x080fe200078e020e */
[----:B------:R-:W-:Y:S01]  /*0b20*/  PLOP3.LUT P0, PT, PT, PT, PT, 0x80, 0x8 ;  /* 0x000000000008781c */ /* 0x000fe20003f0f070 */
[----:B------:R-:W-:-:S03]  /*0b30*/  IMAD R17, R17, R14, -0x19ab949c ;  /* 0xe6546b6411117424 */ /* 0x000fc600078e020e */
[C---:B------:R-:W-:Y:S02]  /*0b40*/  LOP3.LUT R21, R18.reuse, R21, RZ, 0x3c, !PT ;  /* 0x0000001512157212 */ /* 0x040fe400078e3cff */
[----:B------:R-:W-:Y:S02]  /*0b50*/  LOP3.LUT R17, R18, R17, RZ, 0x3c, !PT ;  /* 0x0000001112117212 */ /* 0x000fe400078e3cff */
[----:B------:R-:W-:Y:S02]  /*0b60*/  SHF.L.W.U32.HI R21, R21, 0xd, R21 ;  /* 0x0000000d15157819 */ /* 0x000fe40000010e15 */
[----:B------:R-:W-:-:S03]  /*0b70*/  SHF.L.W.U32.HI R17, R17, 0xd, R17 ;  /* 0x0000000d11117819 */ /* 0x000fc60000010e11 */
[-C--:B------:R-:W-:Y:S02]  /*0b80*/  IMAD R21, R21, R14.reuse, -0x19ab949c ;  /* 0xe6546b6415157424 */ /* 0x080fe400078e020e */
[----:B------:R-:W-:-:S03]  /*0b90*/  IMAD R17, R17, R14, -0x19ab949c ;  /* 0xe6546b6411117424 */ /* 0x000fc600078e020e */
[----:B------:R-:W-:Y:S02]  /*0ba0*/  SHF.R.U32.HI R18, RZ, 0x10, R21 ;  /* 0x00000010ff127819 */ /* 0x000fe40000011615 */
[----:B------:R-:W-:Y:S02]  /*0bb0*/  SHF.R.U32.HI R20, RZ, 0x10, R17 ;  /* 0x00000010ff147819 */ /* 0x000fe40000011611 */
[----:B------:R-:W-:Y:S02]  /*0bc0*/  LOP3.LUT R18, R21, 0x8, R18, 0x96, !PT ;  /* 0x0000000815127812 */ /* 0x000fe400078e9612 */
[----:B------:R-:W-:-:S03]  /*0bd0*/  LOP3.LUT R20, R17, 0x8, R20, 0x96, !PT ;  /* 0x0000000811147812 */ /* 0x000fc600078e9614 */
[----:B------:R-:W-:Y:S02]  /*0be0*/  IMAD R18, R18, -0x7a143595, RZ ;  /* 0x85ebca6b12127824 */ /* 0x000fe400078e02ff */
[----:B------:R-:W-:-:S05]  /*0bf0*/  IMAD R20, R20, -0x7a143595, RZ ;  /* 0x85ebca6b14147824 */ /* 0x000fca00078e02ff */
[----:B------:R-:W-:-:S04]  /*0c00*/  SHF.R.U32.HI R17, RZ, 0xd, R20 ;  /* 0x0000000dff117819 */ /* 0x000fc80000011614 */
[----:B------:R-:W-:Y:S02]  /*0c10*/  LOP3.LUT R17, R17, R20, RZ, 0x3c, !PT ;  /* 0x0000001411117212 */ /* 0x000fe400078e3cff */
[----:B--2---:R-:W-:Y:S02]  /*0c20*/  SHF.R.U64 R6, R6, R19, R7 ;  /* 0x0000001306067219 */ /* 0x004fe40000001207 */
[----:B------:R-:W-:Y:S02]  /*0c30*/  SHF.R.U32.HI R7, RZ, 0xd, R18 ;  /* 0x0000000dff077819 */ /* 0x000fe40000011612 */
[----:B------:R-:W-:Y:S02]  /*0c40*/  LOP3.LUT R6, R6, 0x1, RZ, 0xc0, !PT ;  /* 0x0000000106067812 */ /* 0x000fe400078ec0ff */
[----:B------:R-:W-:Y:S02]  /*0c50*/  LOP3.LUT R7, R7, R18, RZ, 0x3c, !PT ;  /* 0x0000001207077212 */ /* 0x000fe400078e3cff */
[----:B------:R-:W-:-:S03]  /*0c60*/  ISETP.NE.U32.AND P2, PT, R6, 0x1, PT ;  /* 0x000000010600780c */ /* 0x000fc60003f45070 */
[----:B------:R-:W-:Y:S01]  /*0c70*/  IMAD R7, R7, -0x3d4d51cb, RZ ;  /* 0xc2b2ae3507077824 */ /* 0x000fe200078e02ff */
[----:B------:R-:W-:-:S04]  /*0c80*/  ISETP.NE.U32.AND.EX P2, PT, RZ, RZ, PT, P2 ;  /* 0x000000ffff00720c */ /* 0x000fc80003f45120 */
[----:B------:R-:W-:-:S04]  /*0c90*/  SHF.R.U32.HI R6, RZ, 0x10, R7 ;  /* 0x00000010ff067819 */ /* 0x000fc80000011607 */
[----:B------:R-:W-:-:S05]  /*0ca0*/  LOP3.LUT R19, R6, 0x3ffffff, R7, 0x78, !PT ;  /* 0x03ffffff06137812 */ /* 0x000fca00078e7807 */
[----:B------:R-:W-:Y:S05]  /*0cb0*/  @P2 BRA `(.L_x_27) ;  /* 0x0000000000502947 */ /* 0x000fea0003800000 */
[----:B------:R-:W-:-:S05]  /*0cc0*/  SHF.R.U32.HI R7, RZ, 0x6, R19 ;  /* 0x00000006ff077819 */ /* 0x000fca0000011613 */
[----:B------:R-:W-:-:S06]  /*0cd0*/  IMAD.WIDE.U32 R6, R7, 0x8, R2 ;  /* 0x0000000807067825 */ /* 0x000fcc00078e0002 */
[----:B------:R-:W2:Y:S01]  /*0ce0*/  LDG.E.64 R6, desc[UR8][R6.64] ;  /* 0x0000000806067981 */ /* 0x000ea2000c1e1b00 */
[----:B------:R-:W-:-:S04]  /*0cf0*/  LOP3.LUT R19, R19, 0x3f, RZ, 0xc0, !PT ;  /* 0x0000003f13137812 */ /* 0x000fc800078ec0ff */
[----:B--2---:R-:W-:-:S04]  /*0d00*/  SHF.R.U64 R18, R6, R19, R7 ;  /* 0x0000001306127219 */ /* 0x004fc80000001207 */
[----:B------:R-:W-:-:S04]  /*0d10*/  LOP3.LUT R18, R18, 0x1, RZ, 0xc0, !PT ;  /* 0x0000000112127812 */ /* 0x000fc800078ec0ff */
[----:B------:R-:W-:-:S04]  /*0d20*/  ISETP.NE.U32.AND P2, PT, R18, 0x1, PT ;  /* 0x000000011200780c */ /* 0x000fc80003f45070 */
[----:B------:R-:W-:-:S13]  /*0d30*/  ISETP.NE.U32.AND.EX P2, PT, RZ, RZ, PT, P2 ;  /* 0x000000ffff00720c */ /* 0x000fda0003f45120 */
[----:B------:R-:W-:Y:S05]  /*0d40*/  @P2 BRA `(.L_x_27) ;  /* 0x00000000002c2947 */ /* 0x000fea0003800000 */
[----:B------:R-:W-:-:S05]  /*0d50*/  IMAD R17, R17, -0x3d4d51cb, RZ ;  /* 0xc2b2ae3511117824 */ /* 0x000fca00078e02ff */
[----:B------:R-:W-:-:S04]  /*0d60*/  SHF.R.U32.HI R6, RZ, 0x10, R17 ;  /* 0x00000010ff067819 */ /* 0x000fc80000011611 */
[----:B------:R-:W-:-:S04]  /*0d70*/  LOP3.LUT R17, R6, 0x3ffffff, R17, 0x78, !PT ;  /* 0x03ffffff06117812 */ /* 0x000fc800078e7811 */
        /* <DEDUP_REMOVED lines=8> */
.L_x_27:
[----:B------:R-:W-:Y:S05]  /*0e00*/  BSYNC.RECONVERGENT B4 ;  /* 0x0000000000047941 */ /* 0x000fea0003800200 */
.L_x_26:
[----:B------:R-:W-:Y:S05]  /*0e10*/  @!P0 BRA `(.L_x_28) ;  /* 0x0000000400308947 */ /* 0x000fea0003800000 */
[C---:B------:R-:W-:Y:S02]  /*0e20*/  IMAD R6, R15.reuse, -0x3361d2af, RZ ;  /* 0xcc9e2d510f067824 */ /* 0x040fe400078e02ff */
[----:B------:R-:W-:Y:S02]  /*0e30*/  IMAD R15, R15, 0x16a88000, RZ ;  /* 0x16a880000f0f7824 */ /* 0x000fe400078e02ff */
[----:B------:R-:W-:-:S03]  /*0e40*/  IMAD R7, R16, 0x16a88000, RZ ;  /* 0x16a8800010077824 */ /* 0x000fc600078e02ff */
        /* <DEDUP_REMOVED lines=12> */
[----:B------:R-:W-:-:S05]  /*0f10*/  IMAD R6, R6, -0x7a143595, RZ ;  /* 0x85ebca6b06067824 */ /* 0x000fca00078e02ff */
[----:B------:R-:W-:-:S04]  /*0f20*/  SHF.R.U32.HI R7, RZ, 0xd, R6 ;  /* 0x0000000dff077819 */ /* 0x000fc80000011606 */
[----:B------:R-:W-:-:S05]  /*0f30*/  LOP3.LUT R7, R7, R6, RZ, 0x3c, !PT ;  /* 0x0000000607077212 */ /* 0x000fca00078e3cff */
[----:B------:R-:W-:-:S05]  /*0f40*/  IMAD R7, R7, -0x3d4d51cb, RZ ;  /* 0xc2b2ae3507077824 */ /* 0x000fca00078e02ff */
[----:B------:R-:W-:-:S04]  /*0f50*/  SHF.R.U32.HI R6, RZ, 0x10, R7 ;  /* 0x00000010ff067819 */ /* 0x000fc80000011607 */
[----:B------:R-:W-:-:S04]  /*0f60*/  LOP3.LUT R17, R6, 0x3ffffff, R7, 0x78, !PT ;  /* 0x03ffffff06117812 */ /* 0x000fc800078e7807 */
[----:B------:R-:W-:-:S05]  /*0f70*/  SHF.R.U32.HI R7, RZ, 0x6, R17 ;  /* 0x00000006ff077819 */ /* 0x000fca0000011611 */
[----:B------:R-:W-:-:S06]  /*0f80*/  IMAD.WIDE.U32 R6, R7, 0x8, R2 ;  /* 0x0000000807067825 */ /* 0x000fcc00078e0002 */
[----:B------:R-:W2:Y:S01]  /*0f90*/  LDG.E.64 R6, desc[UR8][R6.64] ;  /* 0x0000000806067981 */ /* 0x000ea2000c1e1b00 */
[C---:B------:R-:W-:Y:S02]  /*0fa0*/  LOP3.LUT R18, R15.reuse, 0x9747b28c, RZ, 0x3c, !PT ;  /* 0x9747b28c0f127812 */ /* 0x040fe400078e3cff */
[----:B------:R-:W-:Y:S02]  /*0fb0*/  LOP3.LUT R15, R15, 0x2e8f6518, RZ, 0x3c, !PT ;  /* 0x2e8f65180f0f7812 */ /* 0x000fe400078e3cff */
[----:B------:R-:W-:Y:S02]  /*0fc0*/  SHF.L.W.U32.HI R19, R18, 0xd, R18 ;  /* 0x0000000d12137819 */ /* 0x000fe40000010e12 */
[----:B------:R-:W-:-:S03]  /*0fd0*/  SHF.L.W.U32.HI R15, R15, 0xd, R15 ;  /* 0x0000000d0f0f7819 */ /* 0x000fc60000010e0f */
[-C--:B------:R-:W-:Y:S02]  /*0fe0*/  IMAD R19, R19, R14.reuse, -0x19ab949c ;  /* 0xe6546b6413137424 */ /* 0x080fe400078e020e */
[----:B------:R-:W-:-:S03]  /*0ff0*/  IMAD R15, R15, R14, -0x19ab949c ;  /* 0xe6546b640f0f7424 */ /* 0x000fc600078e020e */
[C---:B------:R-:W-:Y:S02]  /*1000*/  LOP3.LUT R19, R16.reuse, R19, RZ, 0x3c, !PT ;  /* 0x0000001310137212 */ /* 0x040fe400078e3cff */
[----:B------:R-:W-:Y:S02]  /*1010*/  LOP3.LUT R15, R16, R15, RZ, 0x3c, !PT ;  /* 0x0000000f100f7212 */ /* 0x000fe400078e3cff */
[----:B------:R-:W-:Y:S02]  /*1020*/  SHF.L.W.U32.HI R19, R19, 0xd, R19 ;  /* 0x0000000d13137819 */ /* 0x000fe40000010e13 */
[----:B------:R-:W-:-:S03]  /*1030*/  SHF.L.W.U32.HI R15, R15, 0xd, R15 ;  /* 0x0000000d0f0f7819 */ /* 0x000fc60000010e0f */
[-C--:B------:R-:W-:Y:S02]  /*1040*/  IMAD R19, R19, R14.reuse, -0x19ab949c ;  /* 0xe6546b6413137424 */ /* 0x080fe400078e020e */
[----:B------:R-:W-:-:S03]  /*1050*/  IMAD R14, R15, R14, -0x19ab949c ;  /* 0xe6546b640f0e7424 */ /* 0x000fc600078e020e */
[----:B------:R-:W-:-:S04]  /*1060*/  SHF.R.U32.HI R16, RZ, 0x10, R19 ;  /* 0x00000010ff107819 */ /* 0x000fc80000011613 */
[----:B------:R-:W-:Y:S02]  /*1070*/  LOP3.LUT R16, R19, 0x8, R16, 0x96, !PT ;  /* 0x0000000813107812 */ /* 0x000fe400078e9610 */
[----:B------:R-:W-:Y:S02]  /*1080*/  LOP3.LUT R19, R17, 0x3f, RZ, 0xc0, !PT ;  /* 0x0000003f11137812 */ /* 0x000fe400078ec0ff */
[----:B------:R-:W-:Y:S01]  /*1090*/  SHF.R.U32.HI R17, RZ, 0x10, R14 ;  /* 0x00000010ff117819 */ /* 0x000fe2000001160e */
[----:B------:R-:W-:-:S03]  /*10a0*/  IMAD R16, R16, -0x7a143595, RZ ;  /* 0x85ebca6b10107824 */ /* 0x000fc600078e02ff */
[----:B------:R-:W-:Y:S02]  /*10b0*/  LOP3.LUT R17, R14, 0x8, R17, 0x96, !PT ;  /* 0x000000080e117812 */ /* 0x000fe400078e9611 */
[----:B------:R-:W-:-:S03]  /*10c0*/  SHF.R.U32.HI R15, RZ, 0xd, R16 ;  /* 0x0000000dff0f7819 */ /* 0x000fc60000011610 */
[----:B------:R-:W-:Y:S01]  /*10d0*/  IMAD R17, R17, -0x7a143595, RZ ;  /* 0x85ebca6b11117824 */ /* 0x000fe200078e02ff */
[----:B------:R-:W-:-:S04]  /*10e0*/  LOP3.LUT R15, R15, R16, RZ, 0x3c, !PT ;  /* 0x000000100f0f7212 */ /* 0x000fc800078e3cff */
[----:B------:R-:W-:Y:S01]  /*10f0*/  SHF.R.U32.HI R14, RZ, 0xd, R17 ;  /* 0x0000000dff0e7819 */ /* 0x000fe20000011611 */
[----:B------:R-:W-:-:S03]  /*1100*/  IMAD R15, R15, -0x3d4d51cb, RZ ;  /* 0xc2b2ae350f0f7824 */ /* 0x000fc600078e02ff */
[----:B------:R-:W-:Y:S02]  /*1110*/  LOP3.LUT R14, R14, R17, RZ, 0x3c, !PT ;  /* 0x000000110e0e7212 */ /* 0x000fe400078e3cff */
[----:B--2---:R-:W-:-:S04]  /*1120*/  SHF.R.U64 R6, R6, R19, R7 ;  /* 0x0000001306067219 */ /* 0x004fc80000001207 */
[----:B------:R-:W-:-:S04]  /*1130*/  LOP3.LUT R6, R6, 0x1, RZ, 0xc0, !PT ;  /* 0x0000000106067812 */ /* 0x000fc800078ec0ff */
[----:B------:R-:W-:Y:S02]  /*1140*/  ISETP.NE.U32.AND P2, PT, R6, 0x1, PT ;  /* 0x000000010600780c */ /* 0x000fe40003f45070 */
[--C-:B------:R-:W-:Y:S02]  /*1150*/  SHF.R.U32.HI R6, RZ, 0x10, R15.reuse ;  /* 0x00000010ff067819 */ /* 0x100fe4000001160f */
[----:B------:R-:W-:Y:S02]  /*1160*/  ISETP.NE.U32.AND.EX P2, PT, RZ, RZ, PT, P2 ;  /* 0x000000ffff00720c */ /* 0x000fe40003f45120 */
[----:B------:R-:W-:-:S11]  /*1170*/  LOP3.LUT R15, R6, 0x3ffffff, R15, 0x78, !PT ;  /* 0x03ffffff060f7812 */ /* 0x000fd600078e780f */
        /* <DEDUP_REMOVED lines=22> */
.L_x_28:
[----:B------:R-:W-:Y:S02]  /*12e0*/  VIADD R2, R12, 0x1 ;  /* 0x000000010c027836 */ /* 0x000fe40000000000 */
[----:B------:R-:W-:Y:S02]  /*12f0*/  VIADD R3, R11, 0x1 ;  /* 0x000000010b037836 */ /* 0x000fe40000000000 */
[----:B------:R-:W-:Y:S02]  /*1300*/  @P0 IMAD.MOV R2, RZ, RZ, R12 ;  /* 0x000000ffff020224 */ /* 0x000fe400078e020c */
[----:B------:R-:W-:Y:S02]  /*1310*/  @!P0 IMAD.MOV R3, RZ, RZ, R11 ;  /* 0x000000ffff038224 */ /* 0x000fe400078e020b */
[----:B------:R-:W-:Y:S02]  /*1320*/  VIADD R13, R13, 0x1 ;  /* 0x000000010d0d7836 */ /* 0x000fe40000000000 */
[----:B------:R-:W-:-:S02]  /*1330*/  IMAD.MOV.U32 R12, RZ, RZ, R2 ;  /* 0x000000ffff0c7224 */ /* 0x000fc400078e0002 */
[----:B------:R-:W-:-:S07]  /*1340*/  IMAD.MOV.U32 R11, RZ, RZ, R3 ;  /* 0x000000ffff0b7224 */ /* 0x000fce00078e0003 */
.L_x_18:
[----:B------:R-:W-:Y:S05]  /*1350*/  BSYNC.RECONVERGENT B0 ;  /* 0x0000000000007941 */ /* 0x000fea0003800200 */
.L_x_7:
[C---:B------:R-:W-:Y:S01]  /*1360*/  ISETP.NE.AND P0, PT, R10.reuse, R9, PT ;  /* 0x000000090a00720c */ /* 0x040fe20003f05270 */
[----:B------:R-:W-:-:S12]  /*1370*/  VIADD R10, R10, 0x1 ;  /* 0x000000010a0a7836 */ /* 0x000fd80000000000 */
[----:B------:R-:W-:Y:S05]  /*1380*/  @P0 BRA `(.L_x_29) ;  /* 0xffffffec00dc0947 */ /* 0x000fea000383ffff */
[----:B------:R-:W-:Y:S05]  /*1390*/  BSYNC.RECONVERGENT B1 ;  /* 0x0000000000017941 */ /* 0x000fea0003800200 */
.L_x_6:
[----:B------:R-:W0:Y:S01]  /*13a0*/  LDC.64 R6, c[0x0][0x3b8] ;  /* 0x0000ee00ff067b82 */ /* 0x000e220000000a00 */
[----:B------:R-:W1:Y:S01]  /*13b0*/  LDCU.64 UR6, c[0x0][0x3b0] ;  /* 0x00007600ff0677ac */ /* 0x000e620008000a00 */
[----:B------:R-:W2:Y:S01]  /*13c0*/  LDCU UR4, c[0x0][0x3ac] ;  /* 0x00007580ff0477ac */ /* 0x000ea20008000800 */
[----:B------:R-:W3:Y:S01]  /*13d0*/  LDCU.64 UR10, c[0x0][0x3c8] ;  /* 0x00007900ff0a77ac */ /* 0x000ee20008000a00 */
[C---:B-1----:R-:W-:Y:S02]  /*13e0*/  IADD3 R2, P2, PT, R4.reuse, UR6, RZ ;  /* 0x0000000604027c10 */ /* 0x042fe4000ff5e0ff */
[----:B--2---:R-:W-:Y:S01]  /*13f0*/  ISETP.GE.AND P0, PT, R13, UR4, PT ;  /* 0x000000040d007c0c */ /* 0x004fe2000bf06270 */
[C---:B0-----:R-:W-:Y:S01]  /*1400*/  IMAD.WIDE R6, R4.reuse, 0x4, R6 ;  /* 0x0000000404067825 */ /* 0x041fe200078e0206 */
[----:B------:R-:W-:Y:S02]  /*1410*/  LEA.HI.X.SX32 R3, R4, UR7, 0x1, P2 ;  /* 0x0000000704037c11 */ /* 0x000fe400090f0eff */
[----:B------:R-:W-:-:S02]  /*1420*/  SEL R9, RZ, 0x1, !P0 ;  /* 0x00000001ff097807 */ /* 0x000fc40004000000 */
[----:B------:R-:W-:Y:S02]  /*1430*/  ISETP.GE.AND P0, PT, R13, UR4, PT ;  /* 0x000000040d007c0c */ /* 0x000fe4000bf06270 */
[----:B---3--:R-:W-:Y:S01]  /*1440*/  ISETP.EQ.U32.AND P2, PT, RZ, UR10, PT ;  /* 0x0000000aff007c0c */ /* 0x008fe2000bf42070 */
[----:B------:R1:W-:Y:S03]  /*1450*/  STG.E.U8 desc[UR8][R2.64], R9 ;  /* 0x0000000902007986 */ /* 0x0003e6000c101108 */
[----:B------:R-:W-:Y:S01]  /*1460*/  ISETP.EQ.OR.EX P0, PT, RZ, UR11, !P0, P2 ;  /* 0x0000000bff007c0c */ /* 0x000fe2000c702720 */
[----:B------:R1:W-:-:S12]  /*1470*/  STG.E desc[UR8][R6.64], R13 ;  /* 0x0000000d06007986 */ /* 0x0003d8000c101908 */
[----:B-1----:R-:W-:Y:S05]  /*1480*/  @P0 BRA `(.L_x_5) ;  /* 0x0000000000300947 */ /* 0x002fea0003800000 */
[----:B------:R-:W0:Y:S01]  /*1490*/  S2R R3, SR_CgaCtaId ;  /* 0x0000000000037919 */ /* 0x000e220000008800 */
[----:B------:R-:W-:Y:S01]  /*14a0*/  ISETP.GE.AND P0, PT, R12, 0x1, PT ;  /* 0x000000010c00780c */ /* 0x000fe20003f06270 */
[----:B------:R-:W-:Y:S01]  /*14b0*/  BSSY.RECONVERGENT B0, `(.L_x_30) ;  /* 0x0000007000007945 */ /* 0x000fe20003800200 */
[----:B------:R-:W-:Y:S02]  /*14c0*/  MOV R2, 0x400 ;  /* 0x0000040000027802 */ /* 0x000fe40000000f00 */
[----:B------:R-:W-:Y:S02]  /*14d0*/  ISETP.GE.AND P2, PT, R11, 0x1, PT ;  /* 0x000000010b00780c */ /* 0x000fe40003f46270 */
[----:B0-----:R-:W-:-:S05]  /*14e0*/  LEA R2, R3, R2, 0x18 ;  /* 0x0000000203027211 */ /* 0x001fca00078ec0ff */
[----:B------:R0:W-:Y:S02]  /*14f0*/  ATOMS.POPC.INC.32 RZ, [R2+URZ] ;  /* 0x0000000002ff7f8c */ /* 0x0001e4000d8000ff */
[----:B------:R-:W-:Y:S05]  /*1500*/  @!P0 BRA `(.L_x_31) ;  /* 0x0000000000048947 */ /* 0x000fea0003800000 */
[----:B------:R1:W-:Y:S02]  /*1510*/  ATOMS.POPC.INC.32 RZ, [R2+URZ+0x4] ;  /* 0x0000040002ff7f8c */ /* 0x0003e4000d8000ff */
.L_x_31:
[----:B------:R-:W-:Y:S05]  /*1520*/  BSYNC.RECONVERGENT B0 ;  /* 0x0000000000007941 */ /* 0x000fea0003800200 */
.L_x_30:
[----:B------:R-:W-:Y:S05]  /*1530*/  @!P2 BRA `(.L_x_5) ;  /* 0x000000000004a947 */ /* 0x000fea0003800000 */
[----:B------:R2:W-:Y:S02]  /*1540*/  ATOMS.POPC.INC.32 RZ, [R2+URZ+0x8] ;  /* 0x0000080002ff7f8c */ /* 0x0005e4000d8000ff */
.L_x_5:
[----:B------:R-:W-:Y:S05]  /*1550*/  BSYNC.RECONVERGENT B2 ;  /* 0x0000000000027941 */ /* 0x000fea0003800200 */
.L_x_3:
[----:B------:R-:W3:Y:S01]  /*1560*/  LDCU UR4, c[0x0][0x398] ;  /* 0x00007300ff0477ac */ /* 0x000ee20008000800 */
[----:B------:R-:W-:-:S05]  /*1570*/  IMAD.IADD R4, R5, 0x1, R4 ;  /* 0x0000000105047824 */ /* 0x000fca00078e0204 */
[----:B---3--:R-:W-:-:S13]  /*1580*/  ISETP.GE.AND P0, PT, R4, UR4, PT ;  /* 0x0000000404007c0c */ /* 0x008fda000bf06270 */
[----:B------:R-:W-:Y:S05]  /*1590*/  @!P0 BRA `(.L_x_32) ;  /* 0xffffffec00008947 */ /* 0x000fea000383ffff */
[----:B------:R-:W-:Y:S05]  /*15a0*/  BRA `(.L_x_1) ;  /* 0x0000001000207947 */ /* 0x000fea0003800000 */
.L_x_2:
[----:B------:R-:W0:Y:S02]  /*15b0*/  LDCU UR4, c[0x0][0x3a8] ;  /* 0x00007500ff0477ac */ /* 0x000e240008000800 */
[----:B0-----:R-:W-:-:S09]  /*15c0*/  UISETP.GE.AND UP0, UPT, UR4, 0x1, UPT ;  /* 0x000000010400788c */ /* 0x001fd2000bf06270 */
[----:B------:R-:W-:Y:S05]  /*15d0*/  BRA.U !UP0, `(.L_x_33) ;  /* 0x0000000d08207547 */ /* 0x000fea000b800000 */
.L_x_52:
[----:B0123--:R-:W0:Y:S08]  /*15e0*/  LDC.64 R2, c[0x0][0x388] ;  /* 0x0000e200ff027b82 */ /* 0x00fe300000000a00 */
[----:B------:R-:W1:Y:S01]  /*15f0*/  LDC R6, c[0x0][0x3a8] ;  /* 0x0000ea00ff067b82 */ /* 0x000e620000000800 */
[----:B0-----:R-:W-:-:S05]  /*1600*/  IMAD.WIDE R2, R4, 0x4, R2 ;  /* 0x0000000404027825 */ /* 0x001fca00078e0202 */
[----:B------:R-:W1:Y:S01]  /*1610*/  LDG.E R9, desc[UR8][R2.64] ;  /* 0x0000000802097981 */ /* 0x000e62000c1e1900 */
[----:B------:R-:W-:Y:S01]  /*1620*/  BSSY.RECONVERGENT B0, `(.L_x_34) ;  /* 0x00000be000007945 */ /* 0x000fe20003800200 */
[----:B-1----:R-:W-:-:S13]  /*1630*/  ISETP.GE.AND P0, PT, R9, R6, PT ;  /* 0x000000060900720c */ /* 0x002fda0003f06270 */
[----:B------:R-:W-:Y:S05]  /*1640*/  @!P0 BRA `(.L_x_35) ;  /* 0x0000000800d08947 */ /* 0x000fea0003800000 */
[----:B------:R-:W0:Y:S02]  /*1650*/  LDC.64 R2, c[0x0][0x390] ;  /* 0x0000e400ff027b82 */ /* 0x000e240000000a00 */
[----:B0-----:R-:W-:-:S05]  /*1660*/  IMAD.WIDE R2, R4, 0x4, R2 ;  /* 0x0000000404027825 */ /* 0x001fca00078e0202 */
[----:B------:R0:W5:Y:S01]  /*1670*/  LDG.E R8, desc[UR8][R2.64] ;  /* 0x0000000802087981 */ /* 0x000162000c1e1900 */
[----:B------:R-:W-:Y:S01]  /*1680*/  BSSY.RECONVERGENT B1, `(.L_x_36) ;  /* 0x000009a000017945 */ /* 0x000fe20003800200 */
[----:B------:R-:W-:Y:S01]  /*1690*/  VIADDMNMX R9, R9, -R6, RZ, !PT ;  /* 0x8000000609097246 */ /* 0x000fe200078001ff */
[----:B------:R-:W-:Y:S01]  /*16a0*/  IMAD.MOV.U32 R11, RZ, RZ, RZ ;  /* 0x000000ffff0b7224 */ /* 0x000fe200078e00ff */
[----:B------:R-:W-:-:S07]  /*16b0*/  CS2R R6, SRZ ;  /* 0x0000000000067805 */ /* 0x000fce000001ff00 */
.L_x_50:
[----:B------:R-:W1:Y:S01]  /*16c0*/  LDCU UR4, c[0x0][0x3a8] ;  /* 0x00007500ff0477ac */ /* 0x000e620008000800 */
[--C-:B0----5:R-:W-:Y:S01]  /*16d0*/  SHF.R.S32.HI R2, RZ, 0x1f, R8.reuse ;  /* 0x0000001fff027819 */ /* 0x121fe20000011408 */
[----:B------:R-:W-:Y:S04]  /*16e0*/  BSSY.RECONVERGENT B2, `(.L_x_37) ;  /* 0x0000092000027945 */ /* 0x000fe80003800200 */
[----:B------:R-:W-:Y:S01]  /*16f0*/  BSSY.RELIABLE B4, `(.L_x_38) ;  /* 0x000003f000047945 */ /* 0x000fe20003800100 */
[----:B------:R-:W0:Y:S01]  /*1700*/  LDCU.64 UR6, c[0x0][0x380] ;  /* 0x00007000ff0677ac */ /* 0x000e220008000a00 */
[C---:B------:R-:W-:Y:S02]  /*1710*/  ISETP.NE.AND P2, PT, R11.reuse, R9, PT ;  /* 0x000000090b00720c */ /* 0x040fe40003f45270 */
[----:B------:R-:W-:Y:S01]  /*1720*/  CS2R R12, SRZ ;  /* 0x00000000000c7805 */ /* 0x000fe2000001ff00 */
[----:B------:R-:W-:Y:S01]  /*1730*/  IMAD.MOV.U32 R14, RZ, RZ, RZ ;  /* 0x000000ffff0e7224 */ /* 0x000fe200078e00ff */
[----:B-1----:R-:W-:Y:S01]  /*1740*/  UIADD3 UR4, UPT, UPT, -UR4, URZ, URZ ;  /* 0x000000ff04047290 */ /* 0x002fe2000fffe1ff */
[C---:B0-----:R-:W-:Y:S01]  /*1750*/  IADD3 R15, P0, P3, R11.reuse, UR6, R8 ;  /* 0x000000060b0f7c10 */ /* 0x041fe2000fb1e008 */
[----:B------:R-:W-:-:S04]  /*1760*/  VIADD R11, R11, 0x1 ;  /* 0x000000010b0b7836 */ /* 0x000fc80000000000 */
[----:B------:R-:W-:Y:S01]  /*1770*/  IMAD.U32 R16, RZ, RZ, UR4 ;  /* 0x00000004ff107e24 */ /* 0x000fe2000f8e00ff */
[----:B------:R-:W-:-:S07]  /*1780*/  IADD3.X R3, PT, PT, RZ, UR7, R2, P0, P3 ;  /* 0x00000007ff037c10 */ /* 0x000fce00087e6402 */
.L_x_49:
[----:B------:R-:W-:-:S06]  /*1790*/  IMAD.MOV.U32 R2, RZ, RZ, R15 ;  /* 0x000000ffff027224 */ /* 0x000fcc00078e000f */
[----:B------:R-:W2:Y:S01]  /*17a0*/  LDG.E.U8 R2, desc[UR8][R2.64] ;  /* 0x0000000802027981 */ /* 0x000ea2000c1e1100 */
[----:B------:R-:W-:Y:S01]  /*17b0*/  BSSY.RECONVERGENT B5, `(.L_x_39) ;  /* 0x0000023000057945 */ /* 0x000fe20003800200 */
[----:B------:R-:W-:Y:S01]  /*17c0*/  PLOP3.LUT P0, PT, PT, PT, PT, 0x8, 0x80 ;  /* 0x000000000080781c */ /* 0x000fe20003f0e170 */
[----:B------:R-:W-:Y:S01]  /*17d0*/  IMAD.MOV.U32 R10, RZ, RZ, RZ ;  /* 0x000000ffff0a7224 */ /* 0x000fe200078e00ff */
[----:B--2---:R-:W-:-:S13]  /*17e0*/  ISETP.GT.AND P3, PT, R2, 0x60, PT ;  /* 0x000000600200780c */ /* 0x004fda0003f64270 */
[----:B------:R-:W-:Y:S05]  /*17f0*/  @!P3 BRA `(.L_x_40) ;  /* 0x000000000030b947 */ /* 0x000fea0003800000 */
[----:B------:R-:W-:-:S13]  /*1800*/  ISETP.GT.AND P3, PT, R2, 0x66, PT ;  /* 0x000000660200780c */ /* 0x000fda0003f64270 */
[----:B------:R-:W-:Y:S05]  /*1810*/  @P3 BRA `(.L_x_41) ;  /* 0x0000000000143947 */ /* 0x000fea0003800000 */
[----:B------:R-:W-:-:S13]  /*1820*/  ISETP.NE.AND P3, PT, R2, 0x61, PT ;  /* 0x000000610200780c */ /* 0x000fda0003f65270 */
[----:B------:R-:W-:Y:S05]  /*1830*/  @!P3 BRA `(.L_x_42) ;  /* 0x000000000068b947 */ /* 0x000fea0003800000 */
[----:B------:R-:W-:-:S13]  /*1840*/  ISETP.NE.AND P3, PT, R2, 0x63, PT ;  /* 0x000000630200780c */ /* 0x000fda0003f65270 */
[----:B------:R-:W-:Y:S05]  /*1850*/  @!P3 BRA `(.L_x_43) ;  /* 0x000000000030b947 */ /* 0x000fea0003800000 */
[----:B------:R-:W-:Y:S05]  /*1860*/  BRA `(.L_x_44) ;  /* 0x0000000000447947 */ /* 0x000fea0003800000 */
.L_x_41:
[----:B------:R-:W-:-:S13]  /*1870*/  ISETP.NE.AND P3, PT, R2, 0x67, PT ;  /* 0x000000670200780c */ /* 0x000fda0003f65270 */
[----:B------:R-:W-:Y:S05]  /*1880*/  @!P3 BRA `(.L_x_45) ;  /* 0x000000000050b947 */ /* 0x000fea0003800000 */
[----:B------:R-:W-:-:S13]  /*1890*/  ISETP.NE.AND P3, PT, R2, 0x74, PT ;  /* 0x000000740200780c */ /* 0x000fda0003f65270 */
[----:B------:R-:W-:Y:S05]  /*18a0*/  @P3 BRA `(.L_x_44) ;  /* 0x0000000000343947 */ /* 0x000fea0003800000 */
[----:B------:R-:W-:Y:S05]  /*18b0*/  BRA `(.L_x_46) ;  /* 0x00000000003c7947 */ /* 0x000fea0003800000 */
.L_x_40:
[----:B------:R-:W-:-:S13]  /*18c0*/  ISETP.GT.AND P3, PT, R2, 0x46, PT ;  /* 0x000000460200780c */ /* 0x000fda0003f64270 */
[----:B------:R-:W-:Y:S05]  /*18d0*/  @P3 BRA `(.L_x_47) ;  /* 0x0000000000183947 */ /* 0x000fea0003800000 */
[----:B------:R-:W-:-:S13]  /*18e0*/  ISETP.NE.AND P3, PT, R2, 0x41, PT ;  /* 0x000000410200780c */ /* 0x000fda0003f65270 */
[----:B------:R-:W-:Y:S05]  /*18f0*/  @!P3 BRA `(.L_x_42) ;  /* 0x000000000038b947 */ /* 0x000fea0003800000 */
[----:B------:R-:W-:-:S13]  /*1900*/  ISETP.NE.AND P3, PT, R2, 0x43, PT ;  /* 0x000000430200780c */ /* 0x000fda0003f65270 */
[----:B------:R-:W-:Y:S05]  /*1910*/  @P3 BRA `(.L_x_44) ;  /* 0x0000000000183947 */ /* 0x000fea0003800000 */
.L_x_43:
[----:B------:R-:W-:Y:S01]  /*1920*/  IMAD.MOV.U32 R10, RZ, RZ, 0x1 ;  /* 0x00000001ff0a7424 */ /* 0x000fe200078e00ff */
[----:B------:R-:W-:Y:S06]  /*1930*/  BRA `(.L_x_42) ;  /* 0x0000000000287947 */ /* 0x000fec0003800000 */
.L_x_47:
[----:B------:R-:W-:-:S13]  /*1940*/  ISETP.NE.AND P3, PT, R2, 0x47, PT ;  /* 0x000000470200780c */ /* 0x000fda0003f65270 */
[----:B------:R-:W-:Y:S05]  /*1950*/  @!P3 BRA `(.L_x_45) ;  /* 0x00000000001cb947 */ /* 0x000fea0003800000 */
[----:B------:R-:W-:-:S13]  /*1960*/  ISETP.NE.AND P3, PT, R2, 0x54, PT ;  /* 0x000000540200780c */ /* 0x000fda0003f65270 */
[----:B------:R-:W-:Y:S05]  /*1970*/  @!P3 BRA `(.L_x_46) ;  /* 0x00000000000cb947 */ /* 0x000fea0003800000 */
.L_x_44:
[----:B------:R-:W-:Y:S01]  /*1980*/  PLOP3.LUT P0, PT, PT, PT, PT, 0x80, 0x8 ;  /* 0x000000000008781c */ /* 0x000fe20003f0f070 */
[----:B------:R-:W-:Y:S01]  /*1990*/  IMAD.MOV.U32 R10, RZ, RZ, 0x4 ;  /* 0x00000004ff0a7424 */ /* 0x000fe200078e00ff */
[----:B------:R-:W-:Y:S11]  /*19a0*/  BRA `(.L_x_42) ;  /* 0x00000000000c7947 */ /* 0x000ff60003800000 */
.L_x_46:
[----:B------:R-:W-:Y:S01]  /*19b0*/  IMAD.MOV.U32 R10, RZ, RZ, 0x3 ;  /* 0x00000003ff0a7424 */ /* 0x000fe200078e00ff */
[----:B------:R-:W-:Y:S06]  /*19c0*/  BRA `(.L_x_42) ;  /* 0x0000000000047947 */ /* 0x000fec0003800000 */
.L_x_45:
[----:B------:R-:W-:-:S07]  /*19d0*/  IMAD.MOV.U32 R10, RZ, RZ, 0x2 ;  /* 0x00000002ff0a7424 */ /* 0x000fce00078e00ff */
.L_x_42:
[----:B------:R-:W-:Y:S05]  /*19e0*/  BSYNC.RECONVERGENT B5 ;  /* 0x0000000000057941 */ /* 0x000fea0003800200 */
.L_x_39:
[----:B------:R-:W-:Y:S05]  /*19f0*/  @P0 BREAK.RELIABLE B4 ;  /* 0x0000000000040942 */ /* 0x000fea0003800100 */
[----:B------:R-:W-:Y:S05]  /*1a00*/  @P0 BRA `(.L_x_48) ;  /* 0x00000004007c0947 */ /* 0x000fea0003800000 */
[----:B------:R-:W-:Y:S01]  /*1a10*/  VIADD R16, R16, 0x1 ;  /* 0x0000000110107836 */ /* 0x000fe20000000000 */
[----:B------:R-:W-:Y:S01]  /*1a20*/  IADD3 R15, P3, PT, R15, 0x1, RZ ;  /* 0x000000010f0f7810 */ /* 0x000fe20007f7e0ff */
[C---:B------:R-:W-:Y:S01]  /*1a30*/  IMAD.SHL.U32 R19, R13.reuse, 0x4, RZ ;  /* 0x000000040d137824 */ /* 0x040fe200078e00ff */
[----:B------:R-:W-:Y:S02]  /*1a40*/  SHF.L.U64.HI R17, R13, 0x2, R14 ;  /* 0x000000020d117819 */ /* 0x000fe4000001020e */
[----:B------:R-:W-:Y:S01]  /*1a50*/  ISETP.NE.AND P0, PT, R16, RZ, PT ;  /* 0x000000ff1000720c */ /* 0x000fe20003f05270 */
[----:B------:R-:W-:Y:S01]  /*1a60*/  IMAD.X R3, RZ, RZ, R3, P3 ;  /* 0x000000ffff037224 */ /* 0x000fe200018e0603 */
[----:B------:R-:W-:Y:S02]  /*1a70*/  LOP3.LUT R13, R10, R19, RZ, 0xfc, !PT ;  /* 0x000000130a0d7212 */ /* 0x000fe400078efcff */
[----:B------:R-:W-:-:S09]  /*1a80*/  LOP3.LUT R14, R12, R17, RZ, 0xfc, !PT ;  /* 0x000000110c0e7212 */ /* 0x000fd200078efcff */
[----:B------:R-:W-:Y:S05]  /*1a90*/  @P0 BRA `(.L_x_49) ;  /* 0xfffffffc003c0947 */ /* 0x000fea000383ffff */
[----:B------:R-:W-:-:S04]  /*1aa0*/  ISETP.NE.U32.AND P0, PT, R13, -0x1, PT ;  /* 0xffffffff0d00780c */ /* 0x000fc80003f05070 */
[----:B------:R-:W-:-:S13]  /*1ab0*/  ISETP.NE.AND.EX P0, PT, R14, -0x1, PT, P0 ;  /* 0xffffffff0e00780c */ /* 0x000fda0003f05300 */
[----:B------:R-:W-:Y:S05]  /*1ac0*/  @!P0 BREAK.RELIABLE B4 ;  /* 0x0000000000048942 */ /* 0x000fea0003800100 */
[----:B------:R-:W-:Y:S05]  /*1ad0*/  @!P0 BRA `(.L_x_48) ;  /* 0x0000000400488947 */ /* 0x000fea0003800000 */
[----:B------:R-:W-:Y:S05]  /*1ae0*/  BSYNC.RELIABLE B4 ;  /* 0x0000000000047941 */ /* 0x000fea0003800100 */
.L_x_38:
[----:B------:R-:W-:Y:S01]  /*1af0*/  LOP3.LUT R2, R13, 0xff, RZ, 0xc0, !PT ;  /* 0x000000ff0d027812 */ /* 0x000fe200078ec0ff */
[----:B------:R-:W-:Y:S02]  /*1b00*/  IMAD R14, R17, 0x16a88000, RZ ;  /* 0x16a88000110e7824 */ /* 0x000fe400078e02ff */
[----:B------:R-:W-:Y:S01]  /*1b10*/  IMAD.MOV.U32 R12, RZ, RZ, 0x5 ;  /* 0x00000005ff0c7424 */ /* 0x000fe200078e00ff */
[----:B------:R-:W-:-:S05]  /*1b20*/  LOP3.LUT R2, R2, 0xffffff00, R19, 0xf8, !PT ;  /* 0xffffff0002027812 */ /* 0x000fca00078ef813 */
[C---:B------:R-:W-:Y:S02]  /*1b30*/  IMAD R3, R2.reuse, -0x3361d2af, RZ ;  /* 0xcc9e2d5102037824 */ /* 0x040fe400078e02ff */
[----:B------:R-:W-:-:S05]  /*1b40*/  IMAD R2, R2, 0x16a88000, RZ ;  /* 0x16a8800002027824 */ /* 0x000fca00078e02ff */
        /* <DEDUP_REMOVED lines=22> */
[C---:B------:R-:W-:Y:S02]  /*1cb0*/  LOP3.LUT R17, R10.reuse, 0x9747b28c, RZ, 0x3c, !PT ;  /* 0x9747b28c0a117812 */ /* 0x040fe400078e3cff */
[----:B------:R-:W-:Y:S02]  /*1cc0*/  LOP3.LUT R10, R10, 0x2e8f6518, RZ, 0x3c, !PT ;  /* 0x2e8f65180a0a7812 */ /* 0x000fe400078e3cff */
[----:B------:R-:W-:Y:S02]  /*1cd0*/  SHF.L.W.U32.HI R17, R17, 0xd, R17 ;  /* 0x0000000d11117819 */ /* 0x000fe40000010e11 */
[----:B------:R-:W-:-:S03]  /*1ce0*/  SHF.L.W.U32.HI R19, R10, 0xd, R10 ;  /* 0x0000000d0a137819 */ /* 0x000fc60000010e0a */
[-C--:B------:R-:W-:Y:S02]  /*1cf0*/  IMAD R18, R17, R12.reuse, -0x19ab949c ;  /* 0xe6546b6411127424 */ /* 0x080fe400078e020c */
[----:B------:R-:W-:Y:S01]  /*1d00*/  IMAD R10, R19, R12, -0x19ab949c ;  /* 0xe6546b64130a7424 */ /* 0x000fe200078e020c */
[----:B------:R-:W-:Y:S02]  /*1d10*/  LOP3.LUT R19, R16, 0x3f, RZ, 0xc0, !PT ;  /* 0x0000003f10137812 */ /* 0x000fe400078ec0ff */
        /* <DEDUP_REMOVED lines=8> */
[----:B------:R-:W-:-:S03]  /*1da0*/  SHF.R.U32.HI R17, RZ, 0x10, R12 ;  /* 0x00000010ff117819 */ /* 0x000fc6000001160c */
[----:B------:R-:W-:Y:S01]  /*1db0*/  IMAD R10, R10, -0x7a143595, RZ ;  /* 0x85ebca6b0a0a7824 */ /* 0x000fe200078e02ff */
[----:B------:R-:W-:-:S04]  /*1dc0*/  LOP3.LUT R17, R12, 0x8, R17, 0x96, !PT ;  /* 0x000000080c117812 */ /* 0x000fc800078e9611 */
[----:B------:R-:W-:Y:S01]  /*1dd0*/  SHF.R.U32.HI R13, RZ, 0xd, R10 ;  /* 0x0000000dff0d7819 */ /* 0x000fe2000001160a */
[----:B------:R-:W-:-:S03]  /*1de0*/  IMAD R17, R17, -0x7a143595, RZ ;  /* 0x85ebca6b11117824 */ /* 0x000fc600078e02ff */
[----:B------:R-:W-:Y:S02]  /*1df0*/  LOP3.LUT R13, R13, R10, RZ, 0x3c, !PT ;  /* 0x0000000a0d0d7212 */ /* 0x000fe400078e3cff */
[----:B------:R-:W-:-:S03]  /*1e00*/  SHF.R.U32.HI R12, RZ, 0xd, R17 ;  /* 0x0000000dff0c7819 */ /* 0x000fc60000011611 */
[----:B------:R-:W-:Y:S01]  /*1e10*/  IMAD R13, R13, -0x3d4d51cb, RZ ;  /* 0xc2b2ae350d0d7824 */ /* 0x000fe200078e02ff */
        /* <DEDUP_REMOVED lines=28> */
[----:B------:R-:W-:Y:S02]  /*1fe0*/  @!P0 VIADD R7, R7, 0x1 ;  /* 0x0000000107078836 */ /* 0x000fe40000000000 */
[----:B------:R-:W-:-:S07]  /*1ff0*/  @!P0 VIADD R6, R6, 0x1 ;  /* 0x0000000106068836 */ /* 0x000fce0000000000 */
.L_x_48:
[----:B------:R-:W-:Y:S05]  /*2000*/  BSYNC.RECONVERGENT B2 ;  /* 0x0000000000027941 */ /* 0x000fea0003800200 */
.L_x_37:
[----:B------:R-:W-:Y:S05]  /*2010*/  @P2 BRA `(.L_x_50) ;  /* 0xfffffff400a82947 */ /* 0x000fea000383ffff */
[----:B------:R-:W-:Y:S05]  /*2020*/  BSYNC.RECONVERGENT B1 ;  /* 0x0000000000017941 */ /* 0x000fea0003800200 */
.L_x_36:
        /* <DEDUP_REMOVED lines=9> */
[----:B---3--:R-:W-:-:S03]  /*20c0*/  ISETP.NE.U32.AND P2, PT, RZ, UR10, PT ;  /* 0x0000000aff007c0c */ /* 0x008fc6000bf45070 */
[----:B------:R0:W-:Y:S01]  /*20d0*/  STG.E.U8 desc[UR8][R8.64], R11 ;  /* 0x0000000b08007986 */ /* 0x0001e2000c101108 */
[----:B------:R-:W-:-:S03]  /*20e0*/  ISETP.NE.AND.EX P0, PT, RZ, UR11, P0, P2 ;  /* 0x0000000bff007c0c */ /* 0x000fc60008705320 */
[----:B------:R0:W-:Y:S10]  /*20f0*/  STG.E desc[UR8][R2.64], R7 ;  /* 0x0000000702007986 */ /* 0x0001f4000c101908 */
[----:B------:R-:W-:Y:S05]  /*2100*/  @!P0 BRA `(.L_x_51) ;  /* 0x00000000003c8947 */ /* 0x000fea0003800000 */
[----:B0-----:R-:W0:Y:S01]  /*2110*/  S2R R3, SR_CgaCtaId ;  /* 0x0000000000037919 */ /* 0x001e220000008800 */
[----:B------:R-:W-:Y:S02]  /*2120*/  ISETP.GE.AND P0, PT, R6, 0x1, PT ;  /* 0x000000010600780c */ /* 0x000fe40003f06270 */
[----:B------:R-:W-:-:S04]  /*2130*/  MOV R2, 0x400 ;  /* 0x0000040000027802 */ /* 0x000fc80000000f00 */
[----:B0-----:R-:W-:-:S05]  /*2140*/  LEA R2, R3, R2, 0x18 ;  /* 0x0000000203027211 */ /* 0x001fca00078ec0ff */
[----:B------:R1:W-:Y:S02]  /*2150*/  ATOMS.POPC.INC.32 RZ, [R2+URZ] ;  /* 0x0000000002ff7f8c */ /* 0x0003e4000d8000ff */
[----:B------:R-:W-:Y:S05]  /*2160*/  @!P0 BRA `(.L_x_51) ;  /* 0x0000000000248947 */ /* 0x000fea0003800000 */
[----:B------:R2:W-:Y:S01]  /*2170*/  ATOMS.POPC.INC.32 RZ, [R2+URZ+0x4] ;  /* 0x0000040002ff7f8c */ /* 0x0005e2000d8000ff */
[----:B------:R-:W-:Y:S05]  /*2180*/  BRA `(.L_x_51) ;  /* 0x00000000001c7947 */ /* 0x000fea0003800000 */
.L_x_35:
[----:B------:R-:W0:Y:S01]  /*2190*/  LDC.64 R2, c[0x0][0x3b8] ;  /* 0x0000ee00ff027b82 */ /* 0x000e220000000a00 */
[----:B------:R-:W1:Y:S02]  /*21a0*/  LDCU.64 UR4, c[0x0][0x3b0] ;  /* 0x00007600ff0477ac */ /* 0x000e640008000a00 */
[----:B-1----:R-:W-:-:S04]  /*21b0*/  IADD3 R6, P0, PT, R4, UR4, RZ ;  /* 0x0000000404067c10 */ /* 0x002fc8000ff1e0ff */
[C---:B------:R-:W-:Y:S01]  /*21c0*/  LEA.HI.X.SX32 R7, R4.reuse, UR5, 0x1, P0 ;  /* 0x0000000504077c11 */ /* 0x040fe200080f0eff */
[----:B0-----:R-:W-:-:S04]  /*21d0*/  IMAD.WIDE R2, R4, 0x4, R2 ;  /* 0x0000000404027825 */ /* 0x001fc800078e0202 */
[----:B------:R3:W-:Y:S04]  /*21e0*/  STG.E.U8 desc[UR8][R6.64], RZ ;  /* 0x000000ff06007986 */ /* 0x0007e8000c101108 */
[----:B------:R3:W-:Y:S02]  /*21f0*/  STG.E desc[UR8][R2.64], RZ ;  /* 0x000000ff02007986 */ /* 0x0007e4000c101908 */
.L_x_51:
[----:B------:R-:W-:Y:S05]  /*2200*/  BSYNC.RECONVERGENT B0 ;  /* 0x0000000000007941 */ /* 0x000fea0003800200 */
.L_x_34:
[----:B------:R-:W4:Y:S01]  /*2210*/  LDCU UR4, c[0x0][0x398] ;  /* 0x00007300ff0477ac */ /* 0x000f220008000800 */
[----:B------:R-:W-:-:S05]  /*2220*/  IMAD.IADD R4, R5, 0x1, R4 ;  /* 0x0000000105047824 */ /* 0x000fca00078e0204 */
[----:B----4-:R-:W-:-:S13]  /*2230*/  ISETP.GE.AND P0, PT, R4, UR4, PT ;  /* 0x0000000404007c0c */ /* 0x010fda000bf06270 */
[----:B------:R-:W-:Y:S05]  /*2240*/  @!P0 BRA `(.L_x_52) ;  /* 0xfffffff000e48947 */ /* 0x000fea000383ffff */
[----:B------:R-:W-:Y:S05]  /*2250*/  BRA `(.L_x_1) ;  /* 0x0000000000f47947 */ /* 0x000fea0003800000 */
.L_x_33:
        /* <DEDUP_REMOVED lines=8> */
[----:B0-----:R-:W2:Y:S01]  /*22e0*/  LDG.E R2, desc[UR8][R2.64+0x70a55c] ;  /* 0x70a55c0802027981 */ /* 0x001ea2000c1e1900 */
[----:B------:R-:W-:Y:S01]  /*22f0*/  BSSY.RECONVERGENT B1, `(.L_x_55) ;  /* 0x0000011000017945 */ /* 0x000fe20003800200 */
[----:B------:R-:W-:Y:S01]  /*2300*/  VIADDMNMX R7, R6, -R7, RZ, !PT ;  /* 0x8000000706077246 */ /* 0x000fe200078001ff */
[----:B------:R-:W-:Y:S01]  /*2310*/  IMAD.MOV.U32 R6, RZ, RZ, RZ ;  /* 0x000000ffff067224 */ /* 0x000fe200078e00ff */
[----:B------:R-:W-:Y:S02]  /*2320*/  CS2R R8, SRZ ;  /* 0x0000000000087805 */ /* 0x000fe4000001ff00 */
[----:B--2---:R-:W-:-:S13]  /*2330*/  LOP3.LUT P0, RZ, R2, 0x10000000, RZ, 0xc0, !PT ;  /* 0x1000000002ff7812 */ /* 0x004fda000780c0ff */
.L_x_57:
[----:B------:R-:W-:Y:S01]  /*2340*/  ISETP.NE.AND P2, PT, R6, R7, PT ;  /* 0x000000070600720c */ /* 0x000fe20003f45270 */
[----:B------:R-:W-:-:S12]  /*2350*/  @!P0 BRA `(.L_x_56) ;  /* 0x0000000000208947 */ /* 0x000fd80003800000 */
[----:B------:R-:W0:Y:S02]  /*2360*/  LDC.64 R2, c[0x0][0x3a0] ;  /* 0x0000e800ff027b82 */ /* 0x000e240000000a00 */
[----:B0-----:R-:W2:Y:S02]  /*2370*/  LDG.E R10, desc[UR8][R2.64+0x43b378] ;  /* 0x43b37808020a7981 */ /* 0x001ea4000c1e1900 */
[----:B--2---:R-:W-:-:S13]  /*2380*/  LOP3.LUT P3, RZ, R10, 0x1000000, RZ, 0xc0, !PT ;  /* 0x010000000aff7812 */ /* 0x004fda000786c0ff */
[----:B------:R-:W-:Y:S05]  /*2390*/  @!P3 BRA `(.L_x_56) ;  /* 0x000000000010b947 */ /* 0x000fea0003800000 */
[----:B------:R-:W2:Y:S02]  /*23a0*/  LDG.E R2, desc[UR8][R2.64+0x2d59c4] ;  /* 0x2d59c40802027981 */ /* 0x000ea4000c1e1900 */
[----:B--2---:R-:W-:-:S13]  /*23b0*/  LOP3.LUT P3, RZ, R2, 0x20, RZ, 0xc0, !PT ;  /* 0x0000002002ff7812 */ /* 0x004fda000786c0ff */
[----:B------:R-:W-:Y:S02]  /*23c0*/  @P3 VIADD R9, R9, 0x1 ;  /* 0x0000000109093836 */ /* 0x000fe40000000000 */
[----:B------:R-:W-:-:S07]  /*23d0*/  @P3 VIADD R8, R8, 0x1 ;  /* 0x0000000108083836 */ /* 0x000fce0000000000 */
.L_x_56:
[----:B------:R-:W-:Y:S01]  /*23e0*/  VIADD R6, R6, 0x1 ;  /* 0x0000000106067836 */ /* 0x000fe20000000000 */
[----:B------:R-:W-:Y:S06]  /*23f0*/  @P2 BRA `(.L_x_57) ;  /* 0xfffffffc00d02947 */ /* 0x000fec000383ffff */
[----:B------:R-:W-:Y:S05]  /*2400*/  BSYNC.RECONVERGENT B1 ;  /* 0x0000000000017941 */ /* 0x000fea0003800200 */
.L_x_55:
        /* <DEDUP_REMOVED lines=22> */
.L_x_54:
[----:B------:R-:W0:Y:S01]  /*2570*/  LDC.64 R2, c[0x0][0x3b8] ;  /* 0x0000ee00ff027b82 */ /* 0x000e220000000a00 */
[----:B------:R-:W1:Y:S02]  /*2580*/  LDCU.64 UR4, c[0x0][0x3b0] ;  /* 0x00007600ff0477ac */ /* 0x000e640008000a00 */
[----:B-1----:R-:W-:-:S04]  /*2590*/  IADD3 R6, P0, PT, R4, UR4, RZ ;  /* 0x0000000404067c10 */ /* 0x002fc8000ff1e0ff */
[C---:B------:R-:W-:Y:S01]  /*25a0*/  LEA.HI.X.SX32 R7, R4.reuse, UR5, 0x1, P0 ;  /* 0x0000000504077c11 */ /* 0x040fe200080f0eff */
[----:B0-----:R-:W-:-:S04]  /*25b0*/  IMAD.WIDE R2, R4, 0x4, R2 ;  /* 0x0000000404027825 */ /* 0x001fc800078e0202 */
[----:B------:R3:W-:Y:S04]  /*25c0*/  STG.E.U8 desc[UR8][R6.64], RZ ;  /* 0x000000ff06007986 */ /* 0x0007e8000c101108 */
[----:B------:R3:W-:Y:S02]  /*25d0*/  STG.E desc[UR8][R2.64], RZ ;  /* 0x000000ff02007986 */ /* 0x0007e4000c101908 */
.L_x_58:
[----:B------:R-:W-:Y:S05]  /*25e0*/  BSYNC.RECONVERGENT B0 ;  /* 0x0000000000007941 */ /* 0x000fea0003800200 */
.L_x_53:
[----:B------:R-:W4:Y:S01]  /*25f0*/  LDCU UR4, c[0x0][0x398] ;  /* 0x00007300ff0477ac */ /* 0x000f220008000800 */
[----:B------:R-:W-:-:S05]  /*2600*/  IMAD.IADD R4, R5, 0x1, R4 ;  /* 0x0000000105047824 */ /* 0x000fca00078e0204 */
[----:B----4-:R-:W-:-:S13]  /*2610*/  ISETP.GE.AND P0, PT, R4, UR4, PT ;  /* 0x0000000404007c0c */ /* 0x010fda000bf06270 */
[----:B------:R-:W-:Y:S05]  /*2620*/  @!P0 BRA `(.L_x_33) ;  /* 0xfffffffc000c8947 */ /* 0x000fea000383ffff */
.L_x_1:
[----:B------:R-:W-:Y:S05]  /*2630*/  BSYNC.RECONVERGENT B3 ;  /* 0x0000000000037941 */ /* 0x000fea0003800200 */
.L_x_0:
[----:B------:R-:W-:Y:S05]  /*2640*/  WARPSYNC.ALL ;  /* 0x0000000000007948 */ /* 0x000fea0003800000 */
[----:B------:R-:W-:Y:S06]  /*2650*/  BAR.SYNC.DEFER_BLOCKING 0x0 ;  /* 0x0000000000007b1d */ /* 0x000fec0000010000 */
[----:B------:R-:W-:Y:S05]  /*2660*/  @!P1 EXIT ;  /* 0x000000000000994d */ /* 0x000fea0003800000 */
[----:B------:R-:W4:Y:S01]  /*2670*/  S2UR UR5, SR_CgaCtaId ;  /* 0x00000000000579c3 */ /* 0x000f220000008800 */
[----:B------:R-:W-:-:S07]  /*2680*/  UMOV UR4, 0x400 ;  /* 0x0000040000047882 */ /* 0x000fce0000000000 */
[----:B0123--:R-:W0:Y:S01]  /*2690*/  LDC.64 R2, c[0x0][0x3c8] ;  /* 0x0000f200ff027b82 */ /* 0x00fe220000000a00 */
[----:B----4-:R-:W-:-:S06]  /*26a0*/  ULEA UR4, UR5, UR4, 0x18 ;  /* 0x0000000405047291 */ /* 0x010fcc000f8ec0ff */
[C---:B------:R-:W-:Y:S01]  /*26b0*/  LEA R5, R0.reuse, UR4, 0x2 ;  /* 0x0000000400057c11 */ /* 0x040fe2000f8e10ff */
[----:B0-----:R-:W-:-:S05]  /*26c0*/  IMAD.WIDE.U32 R2, R0, 0x4, R2 ;  /* 0x0000000400027825 */ /* 0x001fca00078e0002 */
[----:B------:R-:W0:Y:S04]  /*26d0*/  LDS R5, [R5] ;  /* 0x0000000005057984 */ /* 0x000e280000000800 */
[----:B0-----:R-:W-:Y:S01]  /*26e0*/  REDG.E.ADD.STRONG.GPU desc[UR8][R2.64], R5 ;  /* 0x000000050200798e */ /* 0x001fe2000c12e108 */
[----:B------:R-:W-:Y:S05]  /*26f0*/  EXIT ;  /* 0x000000000000794d */ /* 0x000fea0003800000 */
.L_x_59:
[----:B------:R-:W-:-:S00]  /*2700*/  BRA `(.L_x_59) ;  /* 0xfffffffc00fc7947 */ /* 0x000fc0000383ffff */
[----:B------:R-:W-:-:S00]  /*2710*/  NOP ;  /* 0x0000000000007918 */ /* 0x000fc00000000000 */
        /* <DEDUP_REMOVED lines=14> */
.L_x_75:


//--------------------- .text._Z33build_bloom_filter_kernel_with_rcPKmjPmib --------------------------
	.section	.text._Z33build_bloom_filter_kernel_with_rcPKmjPmib,"ax",@progbits
	.align	128
        .global         _Z33build_bloom_filter_kernel_with_rcPKmjPmib
        .type           _Z33build_bloom_filter_kernel_with_rcPKmjPmib,@function
        .size           _Z33build_bloom_filter_kernel_with_rcPKmjPmib,(.L_x_76 - _Z33build_bloom_filter_kernel_with_rcPKmjPmib)
        .other          _Z33build_bloom_filter_kernel_with_rcPKmjPmib,@"STO_CUDA_ENTRY STV_DEFAULT"
_Z33build_bloom_filter_kernel_with_rcPKmjPmib:
.text._Z33build_bloom_filter_kernel_with_rcPKmjPmib:
[----:B------:R-:W-:Y:S01]  /*0000*/  LDC R1, c[0x0][0x37c] ;  /* 0x0000df00ff017b82 */ /* 0x000fe20000000800 */
[----:B------:R-:W0:Y:S07]  /*0010*/  S2R R3, SR_TID.X ;  /* 0x0000000000037919 */ /* 0x000e2e0000002100 */
[----:B------:R-:W0:Y:S01]  /*0020*/  S2UR UR4, SR_CTAID.X ;  /* 0x00000000000479c3 */ /* 0x000e220000002500 */
[----:B------:R-:W1:Y:S07]  /*0030*/  LDCU UR6, c[0x0][0x388] ;  /* 0x00007100ff0677ac */ /* 0x000e6e0008000800 */
[----:B------:R-:W0:Y:S01]  /*0040*/  LDC R0, c[0x0][0x360] ;  /* 0x0000d800ff007b82 */ /* 0x000e220000000800 */
[----:B------:R-:W2:Y:S01]  /*0050*/  LDCU UR5, c[0x0][0x370] ;  /* 0x00006e00ff0577ac */ /* 0x000ea20008000800 */
[----:B0-----:R-:W-:-:S02]  /*0060*/  IMAD R3, R0, UR4, R3 ;  /* 0x0000000400037c24 */ /* 0x001fc4000f8e0203 */
[----:B--2---:R-:W-:-:S03]  /*0070*/  IMAD R0, R0, UR5, RZ ;  /* 0x0000000500007c24 */ /* 0x004fc6000f8e02ff */
[----:B-1----:R-:W-:-:S13]  /*0080*/  ISETP.GE.U32.AND P0, PT, R3, UR6, PT ;  /* 0x0000000603007c0c */ /* 0x002fda000bf06070 */
[----:B------:R-:W-:Y:S05]  /*0090*/  @P0 EXIT ;  /* 0x000000000000094d */ /* 0x000fea0003800000 */
[----:B------:R-:W0:Y:S01]  /*00a0*/  LDCU.U8 UR4, c[0x0][0x39c] ;  /* 0x00007380ff0477ac */ /* 0x000e220008000000 */
[----:B------:R-:W1:Y:S01]  /*00b0*/  LDC.64 R4, c[0x0][0x390] ;  /* 0x0000e400ff047b82 */ /* 0x000e620000000a00 */
[----:B------:R-:W2:Y:S01]  /*00c0*/  LDCU.64 UR6, c[0x0][0x358] ;  /* 0x00006b00ff0677ac */ /* 0x000ea20008000a00 */
[----:B------:R-:W3:Y:S06]  /*00d0*/  LDCU UR5, c[0x0][0x388] ;  /* 0x00007100ff0577ac */ /* 0x000eec0008000800 */
[----:B------:R-:W4:Y:S01]  /*00e0*/  LDC.64 R6, c[0x0][0x380] ;  /* 0x0000e000ff067b82 */ /* 0x000f220000000a00 */
[----:B0-----:R-:W-:-:S04]  /*00f0*/  UPRMT UR4, UR4, 0x8880, URZ ;  /* 0x0000888004047896 */ /* 0x001fc800080000ff */
[----:B------:R-:W-:-:S09]  /*0100*/  UISETP.NE.AND UP0, UPT, UR4, URZ, UPT ;  /* 0x000000ff0400728c */ /* 0x000fd2000bf05270 */
[----:B--23--:R-:W-:Y:S05]  /*0110*/  BRA.U UP0, `(.L_x_60) ;  /* 0x0000000500407547 */ /* 0x00cfea000b800000 */
.L_x_63:
[----:B0---4-:R-:W-:-:S06]  /*0120*/  IMAD.WIDE.U32 R8, R3, 0x8, R6 ;  /* 0x0000000803087825 */ /* 0x011fcc00078e0006 */
[----:B------:R-:W2:Y:S01]  /*0130*/  LDG.E.64 R8, desc[UR6][R8.64] ;  /* 0x0000000608087981 */ /* 0x000ea2000c1e1b00 */
[----:B------:R-:W-:Y:S01]  /*0140*/  IMAD.IADD R3, R0, 0x1, R3 ;  /* 0x0000000100037824 */ /* 0x000fe200078e0203 */
[----:B------:R-:W-:Y:S04]  /*0150*/  BSSY.RECONVERGENT B0, `(.L_x_61) ;  /* 0x000004a000007945 */ /* 0x000fe80003800200 */
[----:B------:R-:W-:Y:S02]  /*0160*/  ISETP.GE.U32.AND P1, PT, R3, UR5, PT ;  /* 0x0000000503007c0c */ /* 0x000fe4000bf26070 */
[----:B--2---:R-:W-:-:S04]  /*0170*/  ISETP.NE.U32.AND P0, PT, R8, -0x1, PT ;  /* 0xffffffff0800780c */ /* 0x004fc80003f05070 */
[----:B------:R-:W-:-:S13]  /*0180*/  ISETP.NE.AND.EX P0, PT, R9, -0x1, PT, P0 ;  /* 0xffffffff0900780c */ /* 0x000fda0003f05300 */
[----:B------:R-:W-:Y:S05]  /*0190*/  @!P0 BRA `(.L_x_62) ;  /* 0x0000000400148947 */ /* 0x000fea0003800000 */
[C---:B------:R-:W-:Y:S02]  /*01a0*/  IMAD R2, R8.reuse, -0x3361d2af, RZ ;  /* 0xcc9e2d5108027824 */ /* 0x040fe400078e02ff */
[----:B------:R-:W-:Y:S02]  /*01b0*/  IMAD R11, R8, 0x16a88000, RZ ;  /* 0x16a88000080b7824 */ /* 0x000fe400078e02ff */
[C---:B------:R-:W-:Y:S02]  /*01c0*/  IMAD R8, R9.reuse, -0x3361d2af, RZ ;  /* 0xcc9e2d5109087824 */ /* 0x040fe400078e02ff */
[----:B------:R-:W-:Y:S01]  /*01d0*/  IMAD R9, R9, 0x16a88000, RZ ;  /* 0x16a8800009097824 */ /* 0x000fe200078e02ff */
[----:B------:R-:W-:Y:S01]  /*01e0*/  LEA.HI R2, R2, R11, RZ, 0xf ;  /* 0x0000000b02027211 */ /* 0x000fe200078f78ff */
[----:B------:R-:W-:Y:S02]  /*01f0*/  IMAD.MOV.U32 R11, RZ, RZ, 0x5 ;  /* 0x00000005ff0b7424 */ /* 0x000fe400078e00ff */
[----:B------:R-:W-:Y:S01]  /*0200*/  IMAD.MOV.U32 R23, RZ, RZ, 0x1 ;  /* 0x00000001ff177424 */ /* 0x000fe200078e00ff */
[----:B------:R-:W-:Y:S01]  /*0210*/  LEA.HI R9, R8, R9, RZ, 0xf ;  /* 0x0000000908097211 */ /* 0x000fe200078f78ff */
[----:B------:R-:W-:-:S04]  /*0220*/  IMAD R2, R2, 0x1b873593, RZ ;  /* 0x1b87359302027824 */ /* 0x000fc800078e02ff */
[----:B------:R-:W-:Y:S01]  /*0230*/  IMAD R9, R9, 0x1b873593, RZ ;  /* 0x1b87359309097824 */ /* 0x000fe200078e02ff */
[C---:B------:R-:W-:Y:S02]  /*0240*/  SHF.L.W.U32.HI R8, R2.reuse, 0xd, R2 ;  /* 0x0000000d02087819 */ /* 0x040fe40000010e02 */
[C---:B------:R-:W-:Y:S02]  /*0250*/  LOP3.LUT R10, R2.reuse, 0x9747b28c, RZ, 0x3c, !PT ;  /* 0x9747b28c020a7812 */ /* 0x040fe400078e3cff */
[----:B------:R-:W-:Y:S01]  /*0260*/  LOP3.LUT R2, R2, 0x2e8f6518, RZ, 0x3c, !PT ;  /* 0x2e8f651802027812 */ /* 0x000fe200078e3cff */
[-C--:B------:R-:W-:Y:S01]  /*0270*/  IMAD R8, R8, R11.reuse, -0x19ab949c ;  /* 0xe6546b6408087424 */ /* 0x080fe200078e020b */
[----:B------:R-:W-:Y:S02]  /*0280*/  SHF.L.W.U32.HI R10, R10, 0xd, R10 ;  /* 0x0000000d0a0a7819 */ /* 0x000fe40000010e0a */
[----:B------:R-:W-:Y:S02]  /*0290*/  SHF.L.W.U32.HI R2, R2, 0xd, R2 ;  /* 0x0000000d02027819 */ /* 0x000fe40000010e02 */
[----:B------:R-:W-:Y:S01]  /*02a0*/  LOP3.LUT R8, R9, R8, RZ, 0x3c, !PT ;  /* 0x0000000809087212 */ /* 0x000fe200078e3cff */
[----:B------:R-:W-:-:S02]  /*02b0*/  IMAD R10, R10, R11, -0x19ab949c ;  /* 0xe6546b640a0a7424 */ /* 0x000fc400078e020b */
[-C--:B------:R-:W-:Y:S01]  /*02c0*/  IMAD R2, R2, R11.reuse, -0x19ab949c ;  /* 0xe6546b6402027424 */ /* 0x080fe200078e020b */
[----:B------:R-:W-:Y:S02]  /*02d0*/  SHF.L.W.U32.HI R8, R8, 0xd, R8 ;  /* 0x0000000d08087819 */ /* 0x000fe40000010e08 */
[C---:B------:R-:W-:Y:S02]  /*02e0*/  LOP3.LUT R10, R9.reuse, R10, RZ, 0x3c, !PT ;  /* 0x0000000a090a7212 */ /* 0x040fe400078e3cff */
[----:B------:R-:W-:Y:S01]  /*02f0*/  LOP3.LUT R2, R9, R2, RZ, 0x3c, !PT ;  /* 0x0000000209027212 */ /* 0x000fe200078e3cff */
[-C--:B------:R-:W-:Y:S01]  /*0300*/  IMAD R8, R8, R11.reuse, -0x19ab949c ;  /* 0xe6546b6408087424 */ /* 0x080fe200078e020b */
[----:B------:R-:W-:Y:S02]  /*0310*/  SHF.L.W.U32.HI R10, R10, 0xd, R10 ;  /* 0x0000000d0a0a7819 */ /* 0x000fe40000010e0a */
[----:B------:R-:W-:Y:S02]  /*0320*/  SHF.L.W.U32.HI R2, R2, 0xd, R2 ;  /* 0x0000000d02027819 */ /* 0x000fe40000010e02 */
[----:B------:R-:W-:Y:S01]  /*0330*/  SHF.R.U32.HI R9, RZ, 0x10, R8 ;  /* 0x00000010ff097819 */ /* 0x000fe20000011608 */
[----:B------:R-:W-:-:S02]  /*0340*/  IMAD R10, R10, R11, -0x19ab949c ;  /* 0xe6546b640a0a7424 */ /* 0x000fc400078e020b */
[----:B------:R-:W-:Y:S01]  /*0350*/  IMAD R2, R2, R11, -0x19ab949c ;  /* 0xe6546b6402027424 */ /* 0x000fe200078e020b */
[----:B------:R-:W-:Y:S02]  /*0360*/  LOP3.LUT R9, R8, 0x8, R9, 0x96, !PT ;  /* 0x0000000808097812 */ /* 0x000fe400078e9609 */
[----:B------:R-:W-:Y:S02]  /*0370*/  SHF.R.U32.HI R11, RZ, 0x10, R10 ;  /* 0x00000010ff0b7819 */ /* 0x000fe4000001160a */
[----:B------:R-:W-:Y:S01]  /*0380*/  SHF.R.U32.HI R13, RZ, 0x10, R2 ;  /* 0x00000010ff0d7819 */ /* 0x000fe20000011602 */
[----:B------:R-:W-:Y:S01]  /*0390*/  IMAD R9, R9, -0x7a143595, RZ ;  /* 0x85ebca6b09097824 */ /* 0x000fe200078e02ff */
[----:B------:R-:W-:Y:S02]  /*03a0*/  LOP3.LUT R11, R10, 0x8, R11, 0x96, !PT ;  /* 0x000000080a0b7812 */ /* 0x000fe400078e960b */
[----:B------:R-:W-:Y:S02]  /*03b0*/  LOP3.LUT R13, R2, 0x8, R13, 0x96, !PT ;  /* 0x00000008020d7812 */ /* 0x000fe400078e960d */
[----:B------:R-:W-:Y:S01]  /*03c0*/  SHF.R.U32.HI R2, RZ, 0xd, R9 ;  /* 0x0000000dff027819 */ /* 0x000fe20000011609 */
[----:B------:R-:W-:-:S02]  /*03d0*/  IMAD R11, R11, -0x7a143595, RZ ;  /* 0x85ebca6b0b0b7824 */ /* 0x000fc400078e02ff */
[----:B------:R-:W-:Y:S01]  /*03e0*/  IMAD R13, R13, -0x7a143595, RZ ;  /* 0x85ebca6b0d0d7824 */ /* 0x000fe200078e02ff */
[----:B------:R-:W-:Y:S02]  /*03f0*/  LOP3.LUT R2, R2, R9, RZ, 0x3c, !PT ;  /* 0x0000000902027212 */ /* 0x000fe400078e3cff */
[----:B------:R-:W-:Y:S02]  /*0400*/  SHF.R.U32.HI R8, RZ, 0xd, R11 ;  /* 0x0000000dff087819 */ /* 0x000fe4000001160b */
[----:B------:R-:W-:Y:S01]  /*0410*/  SHF.R.U32.HI R10, RZ, 0xd, R13 ;  /* 0x0000000dff0a7819 */ /* 0x000fe2000001160d */
[----:B------:R-:W-:Y:S01]  /*0420*/  IMAD R2, R2, -0x3d4d51cb, RZ ;  /* 0xc2b2ae3502027824 */ /* 0x000fe200078e02ff */
[----:B------:R-:W-:Y:S02]  /*0430*/  LOP3.LUT R8, R8, R11, RZ, 0x3c, !PT ;  /* 0x0000000b08087212 */ /* 0x000fe400078e3cff */
[----:B------:R-:W-:Y:S02]  /*0440*/  LOP3.LUT R10, R10, R13, RZ, 0x3c, !PT ;  /* 0x0000000d0a0a7212 */ /* 0x000fe400078e3cff */
[----:B------:R-:W-:Y:S01]  /*0450*/  SHF.R.U32.HI R9, RZ, 0x10, R2 ;  /* 0x00000010ff097819 */ /* 0x000fe20000011602 */
[----:B------:R-:W-:-:S02]  /*0460*/  IMAD R8, R8, -0x3d4d51cb, RZ ;  /* 0xc2b2ae3508087824 */ /* 0x000fc400078e02ff */
[----:B------:R-:W-:Y:S01]  /*0470*/  IMAD R10, R10, -0x3d4d51cb, RZ ;  /* 0xc2b2ae350a0a7824 */ /* 0x000fe200078e02ff */
[----:B------:R-:W-:Y:S02]  /*0480*/  LOP3.LUT R9, R9, 0x3ffffff, R2, 0x78, !PT ;  /* 0x03ffffff09097812 */ /* 0x000fe400078e7802 */
[----:B------:R-:W-:Y:S02]  /*0490*/  SHF.R.U32.HI R11, RZ, 0x10, R8 ;  /* 0x00000010ff0b7819 */ /* 0x000fe40000011608 */
[----:B------:R-:W-:Y:S02]  /*04a0*/  SHF.R.U32.HI R13, RZ, 0x10, R10 ;  /* 0x00000010ff0d7819 */ /* 0x000fe4000001160a */
[----:B------:R-:W-:Y:S02]  /*04b0*/  LOP3.LUT R2, R9, 0x3f, RZ, 0xc0, !PT ;  /* 0x0000003f09027812 */ /* 0x000fe400078ec0ff */
[----:B------:R-:W-:Y:S02]  /*04c0*/  LOP3.LUT R11, R11, 0x3ffffff, R8, 0x78, !PT ;  /* 0x03ffffff0b0b7812 */ /* 0x000fe400078e7808 */
[----:B------:R-:W-:-:S02]  /*04d0*/  LOP3.LUT R13, R13, 0x3ffffff, R10, 0x78, !PT ;  /* 0x03ffffff0d0d7812 */ /* 0x000fc400078e780a */
[----:B------:R-:W-:Y:S02]  /*04e0*/  SHF.R.U32.HI R15, RZ, 0x6, R9 ;  /* 0x00000006ff0f7819 */ /* 0x000fe40000011609 */
[CC--:B------:R-:W-:Y:S02]  /*04f0*/  SHF.L.U64.HI R9, R23.reuse, R2.reuse, RZ ;  /* 0x0000000217097219 */ /* 0x0c0fe400000102ff */
[----:B------:R-:W-:Y:S02]  /*0500*/  SHF.L.U32 R8, R23, R2, RZ ;  /* 0x0000000217087219 */ /* 0x000fe400000006ff */
[----:B------:R-:W-:Y:S02]  /*0510*/  SHF.R.U32.HI R17, RZ, 0x6, R11 ;  /* 0x00000006ff117819 */ /* 0x000fe4000001160b */
[----:B------:R-:W-:Y:S02]  /*0520*/  LOP3.LUT R14, R13, 0x3f, RZ, 0xc0, !PT ;  /* 0x0000003f0d0e7812 */ /* 0x000fe400078ec0ff */
[----:B------:R-:W-:Y:S01]  /*0530*/  LOP3.LUT R2, R11, 0x3f, RZ, 0xc0, !PT ;  /* 0x0000003f0b027812 */ /* 0x000fe200078ec0ff */
[----:B-1----:R-:W-:Y:S01]  /*0540*/  IMAD.WIDE.U32 R10, R15, 0x8, R4 ;  /* 0x000000080f0a7825 */ /* 0x002fe200078e0004 */
[----:B------:R-:W-:-:S02]  /*0550*/  SHF.R.U32.HI R21, RZ, 0x6, R13 ;  /* 0x00000006ff157819 */ /* 0x000fc4000001160d */
[CC--:B------:R-:W-:Y:S02]  /*0560*/  SHF.L.U64.HI R19, R23.reuse, R14.reuse, RZ ;  /* 0x0000000e17137219 */ /* 0x0c0fe400000102ff */
[----:B------:R-:W-:Y:S01]  /*0570*/  SHF.L.U32 R18, R23, R14, RZ ;  /* 0x0000000e17127219 */ /* 0x000fe200000006ff */
[--C-:B------:R-:W-:Y:S01]  /*0580*/  IMAD.WIDE.U32 R14, R17, 0x8, R4.reuse ;  /* 0x00000008110e7825 */ /* 0x100fe200078e0004 */
[CC--:B------:R-:W-:Y:S01]  /*0590*/  SHF.L.U64.HI R13, R23.reuse, R2.reuse, RZ ;  /* 0x00000002170d7219 */ /* 0x0c0fe200000102ff */
[----:B------:R0:W-:Y:S01]  /*05a0*/  REDG.E.OR.64.STRONG.GPU desc[UR6][R10.64], R8 ;  /* 0x000000080a00798e */ /* 0x0001e2000f12e506 */
[----:B------:R-:W-:Y:S01]  /*05b0*/  SHF.L.U32 R12, R23, R2, RZ ;  /* 0x00000002170c7219 */ /* 0x000fe200000006ff */
[----:B------:R-:W-:-:S04]  /*05c0*/  IMAD.WIDE.U32 R16, R21, 0x8, R4 ;  /* 0x0000000815107825 */ /* 0x000fc800078e0004 */
[----:B------:R0:W-:Y:S04]  /*05d0*/  REDG.E.OR.64.STRONG.GPU desc[UR6][R14.64], R12 ;  /* 0x0000000c0e00798e */ /* 0x0001e8000f12e506 */
[----:B------:R0:W-:Y:S02]  /*05e0*/  REDG.E.OR.64.STRONG.GPU desc[UR6][R16.64], R18 ;  /* 0x000000121000798e */ /* 0x0001e4000f12e506 */
.L_x_62:
[----:B------:R-:W-:Y:S05]  /*05f0*/  BSYNC.RECONVERGENT B0 ;  /* 0x0000000000007941 */ /* 0x000fea0003800200 */
.L_x_61:
[----:B------:R-:W-:Y:S05]  /*0600*/  @!P1 BRA `(.L_x_63) ;  /* 0xfffffff800c49947 */ /* 0x000fea000383ffff */
[----:B------:R-:W-:Y:S05]  /*0610*/  EXIT ;  /* 0x000000000000794d */ /* 0x000fea0003800000 */
.L_x_60:
[----:B------:R-:W0:Y:S01]  /*0620*/  LDCU UR4, c[0x0][0x398] ;  /* 0x00007300ff0477ac */ /* 0x000e220008000800 */
[----:B-1----:R-:W1:Y:S01]  /*0630*/  LDC.64 R4, c[0x0][0x390] ;  /* 0x0000e400ff047b82 */ /* 0x002e620000000a00 */
[----:B------:R-:W2:Y:S01]  /*0640*/  LDCU UR12, c[0x0][0x388] ;  /* 0x00007100ff0c77ac */ /* 0x000ea20008000800 */
[----:B------:R-:W3:Y:S06]  /*0650*/  LDCU.64 UR8, c[0x0][0x390] ;  /* 0x00007200ff0877ac */ /* 0x000eec0008000a00 */
[----:B----4-:R-:W4:Y:S01]  /*0660*/  LDC.64 R6, c[0x0][0x380] ;  /* 0x0000e000ff067b82 */ /* 0x010f220000000a00 */
[----:B0-----:R-:W-:-:S09]  /*0670*/  UISETP.GE.AND UP0, UPT, UR4, 0x1, UPT ;  /* 0x000000010400788c */ /* 0x001fd2000bf06270 */
[----:B--23--:R-:W-:Y:S05]  /*0680*/  BRA.U !UP0, `(.L_x_64) ;  /* 0x0000000908cc7547 */ /* 0x00cfea000b800000 */
.L_x_71:
[----:B01----:R-:W0:Y:S02]  /*0690*/  LDC.64 R4, c[0x0][0x380] ;  /* 0x0000e000ff047b82 */ /* 0x003e240000000a00 */
[----:B0-----:R-:W-:-:S06]  /*06a0*/  IMAD.WIDE.U32 R4, R3, 0x8, R4 ;  /* 0x0000000803047825 */ /* 0x001fcc00078e0004 */
[----:B------:R-:W2:Y:S01]  /*06b0*/  LDG.E.64 R4, desc[UR6][R4.64] ;  /* 0x0000000604047981 */ /* 0x000ea2000c1e1b00 */
[----:B------:R-:W-:Y:S01]  /*06c0*/  BSSY.RECONVERGENT B0, `(.L_x_65) ;  /* 0x00000aa000007945 */ /* 0x000fe20003800200 */
[----:B--2---:R-:W-:-:S04]  /*06d0*/  ISETP.NE.U32.AND P0, PT, R4, -0x1, PT ;  /* 0xffffffff0400780c */ /* 0x004fc80003f05070 */
[----:B------:R-:W-:-:S13]  /*06e0*/  ISETP.NE.AND.EX P0, PT, R5, -0x1, PT, P0 ;  /* 0xffffffff0500780c */ /* 0x000fda0003f05300 */
[----:B------:R-:W-:Y:S05]  /*06f0*/  @!P0 BRA `(.L_x_66) ;  /* 0x0000000800988947 */ /* 0x000fea0003800000 */
[----:B------:R-:W-:Y:S02]  /*0700*/  IMAD.MOV.U32 R2, RZ, RZ, R4 ;  /* 0x000000ffff027224 */ /* 0x000fe400078e0004 */
[C---:B----4-:R-:W-:Y:S02]  /*0710*/  IMAD R6, R5.reuse, -0x3361d2af, RZ ;  /* 0xcc9e2d5105067824 */ /* 0x050fe400078e02ff */
[C---:B------:R-:W-:Y:S02]  /*0720*/  IMAD R4, R2.reuse, -0x3361d2af, RZ ;  /* 0xcc9e2d5102047824 */ /* 0x040fe400078e02ff */
[----:B------:R-:W-:Y:S02]  /*0730*/  IMAD R7, R2, 0x16a88000, RZ ;  /* 0x16a8800002077824 */ /* 0x000fe400078e02ff */
[----:B------:R-:W-:Y:S02]  /*0740*/  IMAD.MOV.U32 R9, RZ, RZ, 0x5 ;  /* 0x00000005ff097424 */ /* 0x000fe400078e00ff */
[----:B------:R-:W-:Y:S01]  /*0750*/  IMAD.MOV.U32 R21, RZ, RZ, 0x1 ;  /* 0x00000001ff157424 */ /* 0x000fe200078e00ff */
[----:B------:R-:W-:Y:S01]  /*0760*/  LEA.HI R4, R4, R7, RZ, 0xf ;  /* 0x0000000704047211 */ /* 0x000fe200078f78ff */
[----:B------:R-:W-:-:S04]  /*0770*/  IMAD R7, R5, 0x16a88000, RZ ;  /* 0x16a8800005077824 */ /* 0x000fc800078e02ff */
[----:B------:R-:W-:Y:S01]  /*0780*/  IMAD R4, R4, 0x1b873593, RZ ;  /* 0x1b87359304047824 */ /* 0x000fe200078e02ff */
[----:B------:R-:W-:-:S04]  /*0790*/  LEA.HI R7, R6, R7, RZ, 0xf ;  /* 0x0000000706077211 */ /* 0x000fc800078f78ff */
[C---:B------:R-:W-:Y:S01]  /*07a0*/  LOP3.LUT R8, R4.reuse, 0x9747b28c, RZ, 0x3c, !PT ;  /* 0x9747b28c04087812 */ /* 0x040fe200078e3cff */
[----:B------:R-:W-:Y:S01]  /*07b0*/  IMAD R7, R7, 0x1b873593, RZ ;  /* 0x1b87359307077824 */ /* 0x000fe200078e02ff */
[C---:B------:R-:W-:Y:S02]  /*07c0*/  SHF.L.W.U32.HI R6, R4.reuse, 0xd, R4 ;  /* 0x0000000d04067819 */ /* 0x040fe40000010e04 */
[----:B------:R-:W-:Y:S02]  /*07d0*/  LOP3.LUT R4, R4, 0x2e8f6518, RZ, 0x3c, !PT ;  /* 0x2e8f651804047812 */ /* 0x000fe400078e3cff */
[----:B------:R-:W-:Y:S01]  /*07e0*/  SHF.L.W.U32.HI R8, R8, 0xd, R8 ;  /* 0x0000000d08087819 */ /* 0x000fe20000010e08 */
[----:B------:R-:W-:Y:S01]  /*07f0*/  IMAD R6, R6, R9, -0x19ab949c ;  /* 0xe6546b6406067424 */ /* 0x000fe200078e0209 */
[----:B------:R-:W-:-:S03]  /*0800*/  SHF.L.W.U32.HI R4, R4, 0xd, R4 ;  /* 0x0000000d04047819 */ /* 0x000fc60000010e04 */
[-C--:B------:R-:W-:Y:S01]  /*0810*/  IMAD R8, R8, R9.reuse, -0x19ab949c ;  /* 0xe6546b6408087424 */ /* 0x080fe200078e0209 */
[----:B------:R-:W-:Y:S01]  /*0820*/  LOP3.LUT R6, R7, R6, RZ, 0x3c, !PT ;  /* 0x0000000607067212 */ /* 0x000fe200078e3cff */
[----:B------:R-:W-:-:S03]  /*0830*/  IMAD R4, R4, R9, -0x19ab949c ;  /* 0xe6546b6404047424 */ /* 0x000fc600078e0209 */
[C---:B------:R-:W-:Y:S02]  /*0840*/  LOP3.LUT R8, R7.reuse, R8, RZ, 0x3c, !PT ;  /* 0x0000000807087212 */ /* 0x040fe400078e3cff */
[----:B------:R-:W-:Y:S02]  /*0850*/  SHF.L.W.U32.HI R6, R6, 0xd, R6 ;  /* 0x0000000d06067819 */ /* 0x000fe40000010e06 */
[----:B------:R-:W-:Y:S02]  /*0860*/  LOP3.LUT R4, R7, R4, RZ, 0x3c, !PT ;  /* 0x0000000407047212 */ /* 0x000fe400078e3cff */
[----:B------:R-:W-:Y:S01]  /*0870*/  SHF.L.W.U32.HI R8, R8, 0xd, R8 ;  /* 0x0000000d08087819 */ /* 0x000fe20000010e08 */
[----:B------:R-:W-:Y:S01]  /*0880*/  IMAD R6, R6, R9, -0x19ab949c ;  /* 0xe6546b6406067424 */ /* 0x000fe200078e0209 */
[----:B------:R-:W-:-:S03]  /*0890*/  SHF.L.W.U32.HI R4, R4, 0xd, R4 ;  /* 0x0000000d04047819 */ /* 0x000fc60000010e04 */
[-C--:B------:R-:W-:Y:S01]  /*08a0*/  IMAD R8, R8, R9.reuse, -0x19ab949c ;  /* 0xe6546b6408087424 */ /* 0x080fe200078e0209 */
[----:B------:R-:W-:Y:S01]  /*08b0*/  SHF.R.U32.HI R7, RZ, 0x10, R6 ;  /* 0x00000010ff077819 */ /* 0x000fe20000011606 */
[----:B------:R-:W-:-:S03]  /*08c0*/  IMAD R4, R4, R9, -0x19ab949c ;  /* 0xe6546b6404047424 */ /* 0x000fc600078e0209 */
[----:B------:R-:W-:Y:S02]  /*08d0*/  SHF.R.U32.HI R9, RZ, 0x10, R8 ;  /* 0x00000010ff097819 */ /* 0x000fe40000011608 */
[----:B------:R-:W-:Y:S02]  /*08e0*/  LOP3.LUT R7, R6, 0x8, R7, 0x96, !PT ;  /* 0x0000000806077812 */ /* 0x000fe400078e9607 */
[----:B------:R-:W-:Y:S02]  /*08f0*/  LOP3.LUT R9, R8, 0x8, R9, 0x96, !PT ;  /* 0x0000000808097812 */ /* 0x000fe400078e9609 */
[----:B------:R-:W-:Y:S01]  /*0900*/  SHF.R.U32.HI R11, RZ, 0x10, R4 ;  /* 0x00000010ff0b7819 */ /* 0x000fe20000011604 */
[----:B------:R-:W-:Y:S02]  /*0910*/  IMAD R7, R7, -0x7a143595, RZ ;  /* 0x85ebca6b07077824 */ /* 0x000fe400078e02ff */
[----:B------:R-:W-:Y:S01]  /*0920*/  IMAD R9, R9, -0x7a143595, RZ ;  /* 0x85ebca6b09097824 */ /* 0x000fe200078e02ff */
[----:B------:R-:W-:-:S02]  /*0930*/  LOP3.LUT R11, R4, 0x8, R11, 0x96, !PT ;  /* 0x00000008040b7812 */ /* 0x000fc400078e960b */
[----:B------:R-:W-:Y:S02]  /*0940*/  SHF.R.U32.HI R4, RZ, 0xd, R7 ;  /* 0x0000000dff047819 */ /* 0x000fe40000011607 */
[----:B------:R-:W-:Y:S01]  /*0950*/  SHF.R.U32.HI R6, RZ, 0xd, R9 ;  /* 0x0000000dff067819 */ /* 0x000fe20000011609 */
[----:B------:R-:W-:Y:S01]  /*0960*/  IMAD R11, R11, -0x7a143595, RZ ;  /* 0x85ebca6b0b0b7824 */ /* 0x000fe200078e02ff */
[----:B------:R-:W-:Y:S02]  /*0970*/  LOP3.LUT R4, R4, R7, RZ, 0x3c, !PT ;  /* 0x0000000704047212 */ /* 0x000fe400078e3cff */
[----:B------:R-:W-:Y:S02]  /*0980*/  LOP3.LUT R9, R6, R9, RZ, 0x3c, !PT ;  /* 0x0000000906097212 */ /* 0x000fe400078e3cff */
[----:B------:R-:W-:Y:S01]  /*0990*/  SHF.R.U32.HI R8, RZ, 0xd, R11 ;  /* 0x0000000dff087819 */ /* 0x000fe2000001160b */
[----:B------:R-:W0:Y:S01]  /*09a0*/  LDC.64 R6, c[0x0][0x390] ;  /* 0x0000e400ff067b82 */ /* 0x000e220000000a00 */
[----:B------:R-:W-:-:S02]  /*09b0*/  IMAD R4, R4, -0x3d4d51cb, RZ ;  /* 0xc2b2ae3504047824 */ /* 0x000fc400078e02ff */
[----:B------:R-:W-:Y:S01]  /*09c0*/  LOP3.LUT R11, R8, R11, RZ, 0x3c, !PT ;  /* 0x0000000b080b7212 */ /* 0x000fe200078e3cff */
[----:B------:R-:W-:Y:S02]  /*09d0*/  IMAD R8, R9, -0x3d4d51cb, RZ ;  /* 0xc2b2ae3509087824 */ /* 0x000fe400078e02ff */
[----:B------:R-:W-:Y:S02]  /*09e0*/  SHF.R.U32.HI R9, RZ, 0x10, R4 ;  /* 0x00000010ff097819 */ /* 0x000fe40000011604 */
[----:B------:R-:W-:Y:S01]  /*09f0*/  IMAD R10, R11, -0x3d4d51cb, RZ ;  /* 0xc2b2ae350b0a7824 */ /* 0x000fe200078e02ff */
[----:B------:R-:W-:Y:S02]  /*0a00*/  SHF.R.U32.HI R11, RZ, 0x10, R8 ;  /* 0x00000010ff0b7819 */ /* 0x000fe40000011608 */
[----:B------:R-:W-:Y:S02]  /*0a10*/  LOP3.LUT R9, R9, 0x3ffffff, R4, 0x78, !PT ;  /* 0x03ffffff09097812 */ /* 0x000fe400078e7804 */
[----:B------:R-:W-:-:S02]  /*0a20*/  SHF.R.U32.HI R13, RZ, 0x10, R10 ;  /* 0x00000010ff0d7819 */ /* 0x000fc4000001160a */
[----:B------:R-:W-:Y:S02]  /*0a30*/  LOP3.LUT R4, R9, 0x3f, RZ, 0xc0, !PT ;  /* 0x0000003f09047812 */ /* 0x000fe400078ec0ff */
[----:B------:R-:W-:Y:S02]  /*0a40*/  LOP3.LUT R11, R11, 0x3ffffff, R8, 0x78, !PT ;  /* 0x03ffffff0b0b7812 */ /* 0x000fe400078e7808 */
[----:B------:R-:W-:Y:S02]  /*0a50*/  LOP3.LUT R13, R13, 0x3ffffff, R10, 0x78, !PT ;  /* 0x03ffffff0d0d7812 */ /* 0x000fe400078e780a */
[----:B------:R-:W-:Y:S02]  /*0a60*/  SHF.R.U32.HI R15, RZ, 0x6, R9 ;  /* 0x00000006ff0f7819 */ /* 0x000fe40000011609 */
[CC--:B------:R-:W-:Y:S02]  /*0a70*/  SHF.L.U64.HI R9, R21.reuse, R4.reuse, RZ ;  /* 0x0000000415097219 */ /* 0x0c0fe400000102ff */
[----:B------:R-:W-:-:S02]  /*0a80*/  SHF.L.U32 R8, R21, R4, RZ ;  /* 0x0000000415087219 */ /* 0x000fc400000006ff */
[----:B------:R-:W-:Y:S02]  /*0a90*/  SHF.R.U32.HI R17, RZ, 0x6, R11 ;  /* 0x00000006ff117819 */ /* 0x000fe4000001160b */
[----:B------:R-:W-:Y:S01]  /*0aa0*/  LOP3.LUT R4, R11, 0x3f, RZ, 0xc0, !PT ;  /* 0x0000003f0b047812 */ /* 0x000fe200078ec0ff */
[----:B0-----:R-:W-:Y:S01]  /*0ab0*/  IMAD.WIDE.U32 R10, R15, 0x8, R6 ;  /* 0x000000080f0a7825 */ /* 0x001fe200078e0006 */
[----:B------:R-:W-:Y:S02]  /*0ac0*/  SHF.R.U32.HI R19, RZ, 0x6, R13 ;  /* 0x00000006ff137819 */ /* 0x000fe4000001160d */
[----:B------:R-:W-:Y:S01]  /*0ad0*/  LOP3.LUT R14, R13, 0x3f, RZ, 0xc0, !PT ;  /* 0x0000003f0d0e7812 */ /* 0x000fe200078ec0ff */
[--C-:B------:R-:W-:Y:S01]  /*0ae0*/  IMAD.WIDE.U32 R16, R17, 0x8, R6.reuse ;  /* 0x0000000811107825 */ /* 0x100fe200078e0006 */
[CC--:B------:R-:W-:Y:S01]  /*0af0*/  SHF.L.U64.HI R13, R21.reuse, R4.reuse, RZ ;  /* 0x00000004150d7219 */ /* 0x0c0fe200000102ff */
[----:B------:R0:W-:Y:S01]  /*0b00*/  REDG.E.OR.64.STRONG.GPU desc[UR6][R10.64], R8 ;  /* 0x000000080a00798e */ /* 0x0001e2000f12e506 */
[----:B------:R-:W-:Y:S01]  /*0b10*/  SHF.L.U32 R12, R21, R4, RZ ;  /* 0x00000004150c7219 */ /* 0x000fe200000006ff */
[----:B------:R-:W-:Y:S01]  /*0b20*/  IMAD.WIDE.U32 R6, R19, 0x8, R6 ;  /* 0x0000000813067825 */ /* 0x000fe200078e0006 */
[----:B------:R-:W-:-:S02]  /*0b30*/  SHF.L.U64.HI R15, R21, R14, RZ ;  /* 0x0000000e150f7219 */ /* 0x000fc400000102ff */
[----:B------:R-:W-:Y:S01]  /*0b40*/  SHF.L.U32 R14, R21, R14, RZ ;  /* 0x0000000e150e7219 */ /* 0x000fe200000006ff */
[----:B------:R0:W-:Y:S01]  /*0b50*/  REDG.E.OR.64.STRONG.GPU desc[UR6][R16.64], R12 ;  /* 0x0000000c1000798e */ /* 0x0001e2000f12e506 */
[----:B------:R-:W1:Y:S03]  /*0b60*/  LDC R21, c[0x0][0x398] ;  /* 0x0000e600ff157b82 */ /* 0x000e660000000800 */
[----:B------:R0:W-:Y:S01]  /*0b70*/  REDG.E.OR.64.STRONG.GPU desc[UR6][R6.64], R14 ;  /* 0x0000000e0600798e */ /* 0x0001e2000f12e506 */
[----:B------:R-:W-:Y:S01]  /*0b80*/  CS2R R18, SRZ ;  /* 0x0000000000127805 */ /* 0x000fe2000001ff00 */
[----:B------:R-:W-:Y:S02]  /*0b90*/  IMAD.MOV.U32 R20, RZ, RZ, RZ ;  /* 0x000000ffff147224 */ /* 0x000fe400078e00ff */
[----:B------:R-:W-:-:S07]  /*0ba0*/  IMAD.MOV.U32 R4, RZ, RZ, RZ ;  /* 0x000000ffff047224 */ /* 0x000fce00078e00ff */
.L_x_70:
[----:B0-----:R-:W-:Y:S01]  /*0bb0*/  LOP3.LUT R6, R2, 0x3, RZ, 0xc0, !PT ;  /* 0x0000000302067812 */ /* 0x001fe200078ec0ff */
[----:B------:R-:W-:Y:S01]  /*0bc0*/  VIADD R4, R4, 0x1 ;  /* 0x0000000104047836 */ /* 0x000fe20000000000 */
[----:B------:R-:W-:Y:S02]  /*0bd0*/  BSSY.RECONVERGENT B1, `(.L_x_67) ;  /* 0x000000b000017945 */ /* 0x000fe40003800200 */
[----:B------:R-:W-:Y:S02]  /*0be0*/  ISETP.GT.AND P1, PT, R6, 0x1, PT ;  /* 0x000000010600780c */ /* 0x000fe40003f24270 */
[----:B-1----:R-:W-:-:S11]  /*0bf0*/  ISETP.NE.AND P0, PT, R4, R21, PT ;  /* 0x000000150400720c */ /* 0x002fd60003f05270 */
[----:B------:R-:W-:Y:S05]  /*0c00*/  @P1 BRA `(.L_x_68) ;  /* 0x0000000000141947 */ /* 0x000fea0003800000 */
[----:B------:R-:W-:Y:S01]  /*0c10*/  ISETP.NE.AND P1, PT, R6, RZ, PT ;  /* 0x000000ff0600720c */ /* 0x000fe20003f25270 */
[----:B------:R-:W-:-:S12]  /*0c20*/  IMAD.MOV.U32 R9, RZ, RZ, 0x3 ;  /* 0x00000003ff097424 */ /* 0x000fd800078e00ff */
[----:B------:R-:W-:Y:S05]  /*0c30*/  @!P1 BRA `(.L_x_69) ;  /* 0x0000000000109947 */ /* 0x000fea0003800000 */
[----:B------:R-:W-:Y:S01]  /*0c40*/  IMAD.MOV.U32 R9, RZ, RZ, 0x2 ;  /* 0x00000002ff097424 */ /* 0x000fe200078e00ff */
[----:B------:R-:W-:Y:S06]  /*0c50*/  BRA `(.L_x_69) ;  /* 0x0000000000087947 */ /* 0x000fec0003800000 */
.L_x_68:
[----:B------:R-:W-:-:S04]  /*0c60*/  ISETP.NE.AND P1, PT, R6, 0x2, PT ;  /* 0x000000020600780c */ /* 0x000fc80003f25270 */
[----:B------:R-:W-:-:S09]  /*0c70*/  SEL R9, RZ, 0x1, P1 ;  /* 0x00000001ff097807 */ /* 0x000fd20000800000 */
.L_x_69:
[----:B------:R-:W-:Y:S05]  /*0c80*/  BSYNC.RECONVERGENT B1 ;  /* 0x0000000000017941 */ /* 0x000fea0003800200 */
.L_x_67:
[C---:B------:R-:W-:Y:S01]  /*0c90*/  IMAD.SHL.U32 R6, R19.reuse, 0x4, RZ ;  /* 0x0000000413067824 */ /* 0x040fe200078e00ff */
[----:B------:R-:W-:Y:S02]  /*0ca0*/  SHF.L.U64.HI R7, R19, 0x2, R20 ;  /* 0x0000000213077819 */ /* 0x000fe40000010214 */
[--C-:B------:R-:W-:Y:S02]  /*0cb0*/  SHF.R.U64 R2, R2, 0x2, R5.reuse ;  /* 0x0000000202027819 */ /* 0x100fe40000001205 */
[----:B------:R-:W-:Y:S02]  /*0cc0*/  LOP3.LUT R19, R9, R6, RZ, 0xfc, !PT ;  /* 0x0000000609137212 */ /* 0x000fe400078efcff */
[----:B------:R-:W-:Y:S02]  /*0cd0*/  LOP3.LUT R20, R18, R7, RZ, 0xfc, !PT ;  /* 0x0000000712147212 */ /* 0x000fe400078efcff */
[----:B------:R-:W-:Y:S01]  /*0ce0*/  SHF.R.U32.HI R5, RZ, 0x2, R5 ;  /* 0x00000002ff057819 */ /* 0x000fe20000011605 */
[----:B------:R-:W-:Y:S06]  /*0cf0*/  @P0 BRA `(.L_x_70) ;  /* 0xfffffffc00ac0947 */ /* 0x000fec000383ffff */
[C---:B------:R-:W-:Y:S02]  /*0d00*/  IMAD R2, R19.reuse, -0x3361d2af, RZ ;  /* 0xcc9e2d5113027824 */ /* 0x040fe400078e02ff */
[----:B------:R-:W-:Y:S02]  /*0d10*/  IMAD R5, R19, 0x16a88000, RZ ;  /* 0x16a8800013057824 */ /* 0x000fe400078e02ff */
[----:B------:R-:W-:Y:S02]  /*0d20*/  IMAD R4, R20, -0x3361d2af, RZ ;  /* 0xcc9e2d5114047824 */ /* 0x000fe400078e02ff */
[----:B------:R-:W-:Y:S01]  /*0d30*/  IMAD.MOV.U32 R7, RZ, RZ, 0x5 ;  /* 0x00000005ff077424 */ /* 0x000fe200078e00ff */
[----:B------:R-:W-:Y:S01]  /*0d40*/  LEA.HI R2, R2, R5, RZ, 0xf ;  /* 0x0000000502027211 */ /* 0x000fe200078f78ff */
[----:B------:R-:W-:Y:S02]  /*0d50*/  IMAD R5, R20, 0x16a88000, RZ ;  /* 0x16a8800014057824 */ /* 0x000fe400078e02ff */
[----:B------:R-:W-:-:S02]  /*0d60*/  IMAD.MOV.U32 R21, RZ, RZ, 0x1 ;  /* 0x00000001ff157424 */ /* 0x000fc400078e00ff */
        /* <DEDUP_REMOVED lines=13> */
[----:B------:R-:W-:Y:S02]  /*0e40*/  LOP3.LUT R2, R5, R2, RZ, 0x3c, !PT ;  /* 0x0000000205027212 */ /* 0x000fe400078e3cff */
[----:B------:R-:W-:Y:S02]  /*0e50*/  SHF.L.W.U32.HI R4, R4, 0xd, R4 ;  /* 0x0000000d04047819 */ /* 0x000fe40000010e04 */
[----:B------:R-:W-:Y:S02]  /*0e60*/  SHF.L.W.U32.HI R6, R6, 0xd, R6 ;  /* 0x0000000d06067819 */ /* 0x000fe40000010e06 */
[----:B------:R-:W-:Y:S01]  /*0e70*/  SHF.L.W.U32.HI R2, R2, 0xd, R2 ;  /* 0x0000000d02027819 */ /* 0x000fe20000010e02 */
[-C--:B------:R-:W-:Y:S02]  /*0e80*/  IMAD R4, R4, R7.reuse, -0x19ab949c ;  /* 0xe6546b6404047424 */ /* 0x080fe400078e0207 */
[----:B------:R-:W-:-:S02]  /*0e90*/  IMAD R6, R6, R7, -0x19ab949c ;  /* 0xe6546b6406067424 */ /* 0x000fc400078e0207 */
[----:B------:R-:W-:Y:S01]  /*0ea0*/  IMAD R2, R2, R7, -0x19ab949c ;  /* 0xe6546b6402027424 */ /* 0x000fe200078e0207 */
[----:B------:R-:W-:Y:S02]  /*0eb0*/  SHF.R.U32.HI R5, RZ, 0x10, R4 ;  /* 0x00000010ff057819 */ /* 0x000fe40000011604 */
[----:B------:R-:W-:Y:S02]  /*0ec0*/  SHF.R.U32.HI R7, RZ, 0x10, R6 ;  /* 0x00000010ff077819 */ /* 0x000fe40000011606 */
[----:B------:R-:W-:Y:S02]  /*0ed0*/  SHF.R.U32.HI R9, RZ, 0x10, R2 ;  /* 0x00000010ff097819 */ /* 0x000fe40000011602 */
[----:B------:R-:W-:Y:S02]  /*0ee0*/  LOP3.LUT R5, R4, 0x8, R5, 0x96, !PT ;  /* 0x0000000804057812 */ /* 0x000fe400078e9605 */
[----:B------:R-:W-:Y:S02]  /*0ef0*/  LOP3.LUT R7, R6, 0x8, R7, 0x96, !PT ;  /* 0x0000000806077812 */ /* 0x000fe400078e9607 */
[----:B------:R-:W-:Y:S01]  /*0f00*/  LOP3.LUT R9, R2, 0x8, R9, 0x96, !PT ;  /* 0x0000000802097812 */ /* 0x000fe200078e9609 */
[----:B------:R-:W-:-:S02]  /*0f10*/  IMAD R5, R5, -0x7a143595, RZ ;  /* 0x85ebca6b05057824 */ /* 0x000fc400078e02ff */
[----:B------:R-:W-:Y:S02]  /*0f20*/  IMAD R7, R7, -0x7a143595, RZ ;  /* 0x85ebca6b07077824 */ /* 0x000fe400078e02ff */
[----:B------:R-:W-:Y:S01]  /*0f30*/  IMAD R9, R9, -0x7a143595, RZ ;  /* 0x85ebca6b09097824 */ /* 0x000fe200078e02ff */
[----:B------:R-:W-:Y:S02]  /*0f40*/  SHF.R.U32.HI R2, RZ, 0xd, R5 ;  /* 0x0000000dff027819 */ /* 0x000fe40000011605 */
[----:B------:R-:W-:Y:S02]  /*0f50*/  SHF.R.U32.HI R4, RZ, 0xd, R7 ;  /* 0x0000000dff047819 */ /* 0x000fe40000011607 */
[----:B------:R-:W-:Y:S02]  /*0f60*/  SHF.R.U32.HI R6, RZ, 0xd, R9 ;  /* 0x0000000dff067819 */ /* 0x000fe40000011609 */
[----:B------:R-:W-:Y:S02]  /*0f70*/  LOP3.LUT R2, R2, R5, RZ, 0x3c, !PT ;  /* 0x0000000502027212 */ /* 0x000fe400078e3cff */
[----:B------:R-:W-:-:S02]  /*0f80*/  LOP3.LUT R7, R4, R7, RZ, 0x3c, !PT ;  /* 0x0000000704077212 */ /* 0x000fc400078e3cff */
[----:B------:R-:W0:Y:S01]  /*0f90*/  LDC.64 R4, c[0x0][0x390] ;  /* 0x0000e400ff047b82 */ /* 0x000e220000000a00 */
[----:B------:R-:W-:Y:S01]  /*0fa0*/  LOP3.LUT R9, R6, R9, RZ, 0x3c, !PT ;  /* 0x0000000906097212 */ /* 0x000fe200078e3cff */
[----:B------:R-:W-:Y:S02]  /*0fb0*/  IMAD R2, R2, -0x3d4d51cb, RZ ;  /* 0xc2b2ae3502027824 */ /* 0x000fe400078e02ff */
[----:B------:R-:W-:Y:S02]  /*0fc0*/  IMAD R6, R7, -0x3d4d51cb, RZ ;  /* 0xc2b2ae3507067824 */ /* 0x000fe400078e02ff */
[----:B------:R-:W-:Y:S01]  /*0fd0*/  IMAD R8, R9, -0x3d4d51cb, RZ ;  /* 0xc2b2ae3509087824 */ /* 0x000fe200078e02ff */
[----:B------:R-:W-:Y:S02]  /*0fe0*/  SHF.R.U32.HI R7, RZ, 0x10, R2 ;  /* 0x00000010ff077819 */ /* 0x000fe40000011602 */
[----:B------:R-:W-:Y:S02]  /*0ff0*/  SHF.R.U32.HI R9, RZ, 0x10, R6 ;  /* 0x00000010ff097819 */ /* 0x000fe40000011606 */
[----:B------:R-:W-:-:S02]  /*1000*/  SHF.R.U32.HI R11, RZ, 0x10, R8 ;  /* 0x00000010ff0b7819 */ /* 0x000fc40000011608 */
[----:B------:R-:W-:Y:S02]  /*1010*/  LOP3.LUT R7, R7, 0x3ffffff, R2, 0x78, !PT ;  /* 0x03ffffff07077812 */ /* 0x000fe400078e7802 */
[----:B------:R-:W-:Y:S02]  /*1020*/  LOP3.LUT R11, R11, 0x3ffffff, R8, 0x78, !PT ;  /* 0x03ffffff0b0b7812 */ /* 0x000fe400078e7808 */
[----:B------:R-:W-:Y:S02]  /*1030*/  LOP3.LUT R2, R7, 0x3f, RZ, 0xc0, !PT ;  /* 0x0000003f07027812 */ /* 0x000fe400078ec0ff */
[----:B------:R-:W-:Y:S02]  /*1040*/  LOP3.LUT R9, R9, 0x3ffffff, R6, 0x78, !PT ;  /* 0x03ffffff09097812 */ /* 0x000fe400078e7806 */
[----:B------:R-:W-:Y:S02]  /*1050*/  SHF.R.U32.HI R13, RZ, 0x6, R7 ;  /* 0x00000006ff0d7819 */ /* 0x000fe40000011607 */
[----:B------:R-:W-:-:S02]  /*1060*/  SHF.R.U32.HI R19, RZ, 0x6, R11 ;  /* 0x00000006ff137819 */ /* 0x000fc4000001160b */
[CC--:B------:R-:W-:Y:S02]  /*1070*/  SHF.L.U64.HI R7, R21.reuse, R2.reuse, RZ ;  /* 0x0000000215077219 */ /* 0x0c0fe400000102ff */
[----:B------:R-:W-:Y:S02]  /*1080*/  SHF.L.U32 R6, R21, R2, RZ ;  /* 0x0000000215067219 */ /* 0x000fe400000006ff */
[----:B------:R-:W-:Y:S02]  /*1090*/  SHF.R.U32.HI R17, RZ, 0x6, R9 ;  /* 0x00000006ff117819 */ /* 0x000fe40000011609 */
[----:B------:R-:W-:Y:S02]  /*10a0*/  LOP3.LUT R11, R11, 0x3f, RZ, 0xc0, !PT ;  /* 0x0000003f0b0b7812 */ /* 0x000fe400078ec0ff */
[----:B------:R-:W-:Y:S01]  /*10b0*/  LOP3.LUT R2, R9, 0x3f, RZ, 0xc0, !PT ;  /* 0x0000003f09027812 */ /* 0x000fe200078ec0ff */
[----:B0-----:R-:W-:Y:S01]  /*10c0*/  IMAD.WIDE.U32 R8, R13, 0x8, R4 ;  /* 0x000000080d087825 */ /* 0x001fe200078e0004 */
[----:B------:R-:W-:-:S02]  /*10d0*/  SHF.L.U64.HI R15, R21, R11, RZ ;  /* 0x0000000b150f7219 */ /* 0x000fc400000102ff */
        /* <DEDUP_REMOVED lines=8> */
.L_x_66:
[----:B------:R-:W-:Y:S05]  /*1160*/  BSYNC.RECONVERGENT B0 ;  /* 0x0000000000007941 */ /* 0x000fea0003800200 */
.L_x_65:
[----:B------:R-:W1:Y:S01]  /*1170*/  LDCU UR4, c[0x0][0x388] ;  /* 0x00007100ff0477ac */ /* 0x000e620008000800 */
[----:B------:R-:W-:-:S05]  /*1180*/  IMAD.IADD R3, R0, 0x1, R3 ;  /* 0x0000000100037824 */ /* 0x000fca00078e0203 */
[----:B-1----:R-:W-:-:S13]  /*1190*/  ISETP.GE.U32.AND P0, PT, R3, UR4, PT ;  /* 0x0000000403007c0c */ /* 0x002fda000bf06070 */
[----:B------:R-:W-:Y:S05]  /*11a0*/  @!P0 BRA `(.L_x_71) ;  /* 0xfffffff400388947 */ /* 0x000fea000383ffff */
[----:B------:R-:W-:Y:S05]  /*11b0*/  EXIT ;  /* 0x000000000000794d */ /* 0x000fea0003800000 */
.L_x_64:
[----:B--2-4-:R-:W-:-:S06]  /*11c0*/  IMAD.WIDE.U32 R8, R3, 0x8, R6 ;  /* 0x0000000803087825 */ /* 0x014fcc00078e0006 */
[----:B------:R-:W2:Y:S01]  /*11d0*/  LDG.E.64 R8, desc[UR6][R8.64] ;  /* 0x0000000608087981 */ /* 0x000ea2000c1e1b00 */
[----:B------:R-:W-:Y:S01]  /*11e0*/  IMAD.IADD R3, R0, 0x1, R3 ;  /* 0x0000000100037824 */ /* 0x000fe200078e0203 */
[----:B------:R-:W-:Y:S04]  /*11f0*/  BSSY.RECONVERGENT B0, `(.L_x_72) ;  /* 0x000005b000007945 */ /* 0x000fe80003800200 */
[----:B------:R-:W-:Y:S02]  /*1200*/  ISETP.GE.U32.AND P1, PT, R3, UR12, PT ;  /* 0x0000000c03007c0c */ /* 0x000fe4000bf26070 */
[----:B--2---:R-:W-:-:S04]  /*1210*/  ISETP.NE.U32.AND P0, PT, R8, -0x1, PT ;  /* 0xffffffff0800780c */ /* 0x004fc80003f05070 */
[----:B------:R-:W-:-:S13]  /*1220*/  ISETP.NE.AND.EX P0, PT, R9, -0x1, PT, P0 ;  /* 0xffffffff0900780c */ /* 0x000fda0003f05300 */
[----:B------:R-:W-:Y:S05]  /*1230*/  @!P0 BRA `(.L_x_73) ;  /* 0x0000000400588947 */ /* 0x000fea0003800000 */
[C---:B------:R-:W-:Y:S01]  /*1240*/  IMAD R2, R8.reuse, -0x3361d2af, RZ ;  /* 0xcc9e2d5108027824 */ /* 0x040fe200078e02ff */
[----:B------:R-:W-:Y:S01]  /*1250*/  UIADD3 UR4, UP0, UPT, UR8, 0x70a558, URZ ;  /* 0x0070a55808047890 */ /* 0x000fe2000ff1e0ff */
[----:B------:R-:W-:Y:S02]  /*1260*/  IMAD R11, R8, 0x16a88000, RZ ;  /* 0x16a88000080b7824 */ /* 0x000fe400078e02ff */
[C---:B------:R-:W-:Y:S01]  /*1270*/  IMAD R8, R9.reuse, -0x3361d2af, RZ ;  /* 0xcc9e2d5109087824 */ /* 0x040fe200078e02ff */
[----:B------:R-:W-:Y:S01]  /*1280*/  UIADD3.X UR5, UPT, UPT, URZ, UR9, URZ, UP0, !UPT ;  /* 0x00000009ff057290 */ /* 0x000fe200087fe4ff */
[----:B------:R-:W-:Y:S01]  /*1290*/  IMAD R9, R9, 0x16a88000, RZ ;  /* 0x16a8800009097824 */ /* 0x000fe200078e02ff */
[----:B------:R-:W-:Y:S01]  /*12a0*/  LEA.HI R2, R2, R11, RZ, 0xf ;  /* 0x0000000b02027211 */ /* 0x000fe200078f78ff */
[----:B------:R-:W-:Y:S02]  /*12b0*/  IMAD.MOV.U32 R13, RZ, RZ, 0x5 ;  /* 0x00000005ff0d7424 */ /* 0x000fe400078e00ff */
[----:B------:R-:W-:Y:S01]  /*12c0*/  IMAD.MOV.U32 R17, RZ, RZ, 0x1 ;  /* 0x00000001ff117424 */ /* 0x000fe200078e00ff */
[----:B------:R-:W-:Y:S01]  /*12d0*/  LEA.HI R8, R8, R9, RZ, 0xf ;  /* 0x0000000908087211 */ /* 0x000fe200078f78ff */
[----:B------:R-:W-:-:S05]  /*12e0*/  IMAD R2, R2, 0x1b873593, RZ ;  /* 0x1b87359302027824 */ /* 0x000fca00078e02ff */
[C---:B------:R-:W-:Y:S02]  /*12f0*/  LOP3.LUT R9, R2.reuse, 0x9747b28c, RZ, 0x3c, !PT ;  /* 0x9747b28c02097812 */ /* 0x040fe400078e3cff */
[C---:B------:R-:W-:Y:S02]  /*1300*/  LOP3.LUT R11, R2.reuse, 0x2e8f6518, RZ, 0x3c, !PT ;  /* 0x2e8f6518020b7812 */ /* 0x040fe400078e3cff */
[----:B------:R-:W-:Y:S02]  /*1310*/  SHF.L.W.U32.HI R2, R2, 0xd, R2 ;  /* 0x0000000d02027819 */ /* 0x000fe40000010e02 */
[----:B------:R-:W-:Y:S01]  /*1320*/  SHF.L.W.U32.HI R10, R9, 0xd, R9 ;  /* 0x0000000d090a7819 */ /* 0x000fe20000010e09 */
[----:B------:R-:W-:Y:S01]  /*1330*/  IMAD R9, R8, 0x1b873593, RZ ;  /* 0x1b87359308097824 */ /* 0x000fe200078e02ff */
[----:B------:R-:W-:Y:S01]  /*1340*/  SHF.L.W.U32.HI R11, R11, 0xd, R11 ;  /* 0x0000000d0b0b7819 */ /* 0x000fe20000010e0b */
[-C--:B------:R-:W-:Y:S02]  /*1350*/  IMAD R2, R2, R13.reuse, -0x19ab949c ;  /* 0xe6546b6402027424 */ /* 0x080fe400078e020d */
[----:B------:R-:W-:-:S02]  /*1360*/  IMAD R10, R10, R13, -0x19ab949c ;  /* 0xe6546b640a0a7424 */ /* 0x000fc400078e020d */
[-C--:B------:R-:W-:Y:S01]  /*1370*/  IMAD R8, R11, R13.reuse, -0x19ab949c ;  /* 0xe6546b640b087424 */ /* 0x080fe200078e020d */
[C---:B------:R-:W-:Y:S02]  /*1380*/  LOP3.LUT R2, R9.reuse, R2, RZ, 0x3c, !PT ;  /* 0x0000000209027212 */ /* 0x040fe400078e3cff */
[C---:B------:R-:W-:Y:S02]  /*1390*/  LOP3.LUT R10, R9.reuse, R10, RZ, 0x3c, !PT ;  /* 0x0000000a090a7212 */ /* 0x040fe400078e3cff */
[----:B------:R-:W-:Y:S02]  /*13a0*/  LOP3.LUT R8, R9, R8, RZ, 0x3c, !PT ;  /* 0x0000000809087212 */ /* 0x000fe400078e3cff */
[----:B------:R-:W-:Y:S02]  /*13b0*/  SHF.L.W.U32.HI R2, R2, 0xd, R2 ;  /* 0x0000000d02027819 */ /* 0x000fe40000010e02 */
[----:B------:R-:W-:Y:S02]  /*13c0*/  SHF.L.W.U32.HI R10, R10, 0xd, R10 ;  /* 0x0000000d0a0a7819 */ /* 0x000fe40000010e0a */
[----:B------:R-:W-:Y:S01]  /*13d0*/  SHF.L.W.U32.HI R8, R8, 0xd, R8 ;  /* 0x0000000d08087819 */ /* 0x000fe20000010e08 */
[----:B------:R-:W-:-:S02]  /*13e0*/  IMAD R2, R2, R13, -0x19ab949c ;  /* 0xe6546b6402027424 */ /* 0x000fc400078e020d */
[-C--:B------:R-:W-:Y:S02]  /*13f0*/  IMAD R10, R10, R13.reuse, -0x19ab949c ;  /* 0xe6546b640a0a7424 */ /* 0x080fe400078e020d */
[----:B------:R-:W-:Y:S01]  /*1400*/  IMAD R8, R8, R13, -0x19ab949c ;  /* 0xe6546b6408087424 */ /* 0x000fe200078e020d */
[----:B------:R-:W-:Y:S02]  /*1410*/  SHF.R.U32.HI R9, RZ, 0x10, R2 ;  /* 0x00000010ff097819 */ /* 0x000fe40000011602 */
[----:B------:R-:W-:Y:S02]  /*1420*/  SHF.R.U32.HI R11, RZ, 0x10, R10 ;  /* 0x00000010ff0b7819 */ /* 0x000fe4000001160a */
[----:B------:R-:W-:Y:S02]  /*1430*/  SHF.R.U32.HI R13, RZ, 0x10, R8 ;  /* 0x00000010ff0d7819 */ /* 0x000fe40000011608 */
[----:B------:R-:W-:Y:S02]  /*1440*/  LOP3.LUT R9, R2, 0x8, R9, 0x96, !PT ;  /* 0x0000000802097812 */ /* 0x000fe400078e9609 */
[----:B------:R-:W-:-:S02]  /*1450*/  LOP3.LUT R11, R10, 0x8, R11, 0x96, !PT ;  /* 0x000000080a0b7812 */ /* 0x000fc400078e960b */
[----:B------:R-:W-:Y:S01]  /*1460*/  LOP3.LUT R13, R8, 0x8, R13, 0x96, !PT ;  /* 0x00000008080d7812 */ /* 0x000fe200078e960d */
[----:B------:R-:W-:Y:S02]  /*1470*/  IMAD R9, R9, -0x7a143595, RZ ;  /* 0x85ebca6b09097824 */ /* 0x000fe400078e02ff */
[----:B------:R-:W-:Y:S02]  /*1480*/  IMAD R11, R11, -0x7a143595, RZ ;  /* 0x85ebca6b0b0b7824 */ /* 0x000fe400078e02ff */
[----:B------:R-:W-:Y:S01]  /*1490*/  IMAD R13, R13, -0x7a143595, RZ ;  /* 0x85ebca6b0d0d7824 */ /* 0x000fe200078e02ff */
[----:B------:R-:W-:Y:S02]  /*14a0*/  SHF.R.U32.HI R2, RZ, 0xd, R9 ;  /* 0x0000000dff027819 */ /* 0x000fe40000011609 */
[----:B------:R-:W-:Y:S02]  /*14b0*/  SHF.R.U32.HI R8, RZ, 0xd, R11 ;  /* 0x0000000dff087819 */ /* 0x000fe4000001160b */
[----:B------:R-:W-:-:S02]  /*14c0*/  SHF.R.U32.HI R10, RZ, 0xd, R13 ;  /* 0x0000000dff0a7819 */ /* 0x000fc4000001160d */
[----:B------:R-:W-:Y:S02]  /*14d0*/  LOP3.LUT R2, R2, R9, RZ, 0x3c, !PT ;  /* 0x0000000902027212 */ /* 0x000fe400078e3cff */
[----:B------:R-:W-:Y:S02]  /*14e0*/  LOP3.LUT R8, R8, R11, RZ, 0x3c, !PT ;  /* 0x0000000b08087212 */ /* 0x000fe400078e3cff */
[----:B------:R-:W-:Y:S01]  /*14f0*/  LOP3.LUT R10, R10, R13, RZ, 0x3c, !PT ;  /* 0x0000000d0a0a7212 */ /* 0x000fe200078e3cff */
[----:B------:R-:W-:Y:S02]  /*1500*/  IMAD R2, R2, -0x3d4d51cb, RZ ;  /* 0xc2b2ae3502027824 */ /* 0x000fe400078e02ff */
[----:B------:R-:W-:Y:S02]  /*1510*/  IMAD R8, R8, -0x3d4d51cb, RZ ;  /* 0xc2b2ae3508087824 */ /* 0x000fe400078e02ff */
[----:B------:R-:W-:Y:S01]  /*1520*/  IMAD R10, R10, -0x3d4d51cb, RZ ;  /* 0xc2b2ae350a0a7824 */ /* 0x000fe200078e02ff */
[----:B------:R-:W-:-:S02]  /*1530*/  SHF.R.U32.HI R9, RZ, 0x10, R2 ;  /* 0x00000010ff097819 */ /* 0x000fc40000011602 */
[----:B------:R-:W-:Y:S02]  /*1540*/  SHF.R.U32.HI R11, RZ, 0x10, R8 ;  /* 0x00000010ff0b7819 */ /* 0x000fe40000011608 */
[----:B------:R-:W-:Y:S02]  /*1550*/  SHF.R.U32.HI R13, RZ, 0x10, R10 ;  /* 0x00000010ff0d7819 */ /* 0x000fe4000001160a */
[----:B------:R-:W-:Y:S02]  /*1560*/  LOP3.LUT R9, R9, 0x3ffffff, R2, 0x78, !PT ;  /* 0x03ffffff09097812 */ /* 0x000fe400078e7802 */
[----:B------:R-:W-:Y:S02]  /*1570*/  LOP3.LUT R2, R11, 0x3ffffff, R8, 0x78, !PT ;  /* 0x03ffffff0b027812 */ /* 0x000fe400078e7808 */
[----:B------:R-:W-:Y:S02]  /*1580*/  LOP3.LUT R16, R13, 0x3ffffff, R10, 0x78, !PT ;  /* 0x03ffffff0d107812 */ /* 0x000fe400078e780a */
[----:B------:R-:W-:-:S02]  /*1590*/  LOP3.LUT R8, R9, 0x3f, RZ, 0xc0, !PT ;  /* 0x0000003f09087812 */ /* 0x000fc400078ec0ff */
[----:B------:R-:W-:Y:S02]  /*15a0*/  SHF.R.U32.HI R15, RZ, 0x6, R9 ;  /* 0x00000006ff0f7819 */ /* 0x000fe40000011609 */
[----:B------:R-:W-:Y:S02]  /*15b0*/  LOP3.LUT R9, R2, 0x3f, RZ, 0xc0, !PT ;  /* 0x0000003f02097812 */ /* 0x000fe400078ec0ff */
[----:B------:R-:W-:Y:S01]  /*15c0*/  LOP3.LUT R14, R16, 0x3f, RZ, 0xc0, !PT ;  /* 0x0000003f100e7812 */ /* 0x000fe200078ec0ff */
[----:B------:R-:W-:Y:S01]  /*15d0*/  UIADD3 UR10, UP0, UPT, UR4, -0x800000, URZ ;  /* 0xff800000040a7890 */ /* 0x000fe2000ff1e0ff */
[CC--:B------:R-:W-:Y:S02]  /*15e0*/  SHF.L.U64.HI R11, R17.reuse, R8.reuse, RZ ;  /* 0x00000008110b7219 */ /* 0x0c0fe400000102ff */
[C---:B------:R-:W-:Y:S02]  /*15f0*/  SHF.L.U32 R10, R17.reuse, R8, RZ ;  /* 0x00000008110a7219 */ /* 0x040fe400000006ff */
[----:B------:R-:W-:-:S02]  /*1600*/  SHF.L.U64.HI R13, R17, R9, RZ ;  /* 0x00000009110d7219 */ /* 0x000fc400000102ff */
[C---:B------:R-:W-:Y:S02]  /*1610*/  SHF.L.U32 R12, R17.reuse, R9, RZ ;  /* 0x00000009110c7219 */ /* 0x040fe400000006ff */
[CC--:B------:R-:W-:Y:S02]  /*1620*/  SHF.L.U64.HI R9, R17.reuse, R14.reuse, RZ ;  /* 0x0000000e11097219 */ /* 0x0c0fe400000102ff */
[----:B------:R-:W-:Y:S01]  /*1630*/  SHF.L.U32 R8, R17, R14, RZ ;  /* 0x0000000e11087219 */ /* 0x000fe200000006ff */
[----:B-1----:R-:W-:Y:S01]  /*1640*/  IMAD.WIDE.U32 R14, R15, 0x8, R4 ;  /* 0x000000080f0e7825 */ /* 0x002fe200078e0004 */
[----:B------:R-:W-:Y:S02]  /*1650*/  SHF.R.U32.HI R17, RZ, 0x6, R2 ;  /* 0x00000006ff117819 */ /* 0x000fe40000011602 */
[----:B------:R-:W-:Y:S01]  /*1660*/  SHF.R.U32.HI R19, RZ, 0x6, R16 ;  /* 0x00000006ff137819 */ /* 0x000fe20000011610 */
[----:B------:R-:W-:Y:S01]  /*1670*/  UIADD3.X UR11, UPT, UPT, UR5, -0x1, URZ, UP0, !UPT ;  /* 0xffffffff050b7890 */ /* 0x000fe200087fe4ff */
[----:B------:R0:W-:Y:S01]  /*1680*/  REDG.E.OR.64.STRONG.GPU desc[UR6][R14.64], R10 ;  /* 0x0000000a0e00798e */ /* 0x0001e2000f12e506 */
[----:B------:R-:W-:-:S04]  /*1690*/  IMAD.WIDE.U32 R16, R17, 0x8, R4 ;  /* 0x0000000811107825 */ /* 0x000fc800078e0004 */
[----:B------:R-:W-:Y:S01]  /*16a0*/  IMAD.WIDE.U32 R18, R19, 0x8, R4 ;  /* 0x0000000813127825 */ /* 0x000fe200078e0004 */
[----:B------:R2:W-:Y:S03]  /*16b0*/  REDG.E.OR.64.STRONG.GPU desc[UR6][R16.64], R12 ;  /* 0x0000000c1000798e */ /* 0x0005e6000f12e506 */
[----:B------:R-:W-:Y:S01]  /*16c0*/  IMAD.MOV.U32 R22, RZ, RZ, 0x0 ;  /* 0x00000000ff167424 */ /* 0x000fe200078e00ff */
[----:B------:R2:W-:Y:S01]  /*16d0*/  REDG.E.OR.64.STRONG.GPU desc[UR6][R18.64], R8 ;  /* 0x000000081200798e */ /* 0x0005e2000f12e506 */
[----:B------:R-:W-:Y:S02]  /*16e0*/  IMAD.MOV.U32 R23, RZ, RZ, 0x10000000 ;  /* 0x10000000ff177424 */ /* 0x000fe400078e00ff */
[----:B------:R-:W-:Y:S02]  /*16f0*/  IMAD.U32 R20, RZ, RZ, UR4 ;  /* 0x00000004ff147e24 */ /* 0x000fe4000f8e00ff */
[----:B------:R-:W-:-:S02]  /*1700*/  IMAD.U32 R21, RZ, RZ, UR5 ;  /* 0x00000005ff157e24 */ /* 0x000fc4000f8e00ff */
[----:B0-----:R-:W-:Y:S02]  /*1710*/  IMAD.MOV.U32 R10, RZ, RZ, 0x1000000 ;  /* 0x01000000ff0a7424 */ /* 0x001fe400078e00ff */
[----:B------:R-:W-:Y:S01]  /*1720*/  IMAD.MOV.U32 R11, RZ, RZ, 0x0 ;  /* 0x00000000ff0b7424 */ /* 0x000fe200078e00ff */
[----:B------:R2:W-:Y:S01]  /*1730*/  REDG.E.OR.64.STRONG.GPU desc[UR6][R20.64], R22 ;  /* 0x000000161400798e */ /* 0x0005e2000f12e506 */
[----:B------:R-:W-:Y:S02]  /*1740*/  IMAD.U32 R24, RZ, RZ, UR10 ;  /* 0x0000000aff187e24 */ /* 0x000fe4000f8e00ff */
[----:B------:R-:W-:Y:S01]  /*1750*/  IMAD.U32 R25, RZ, RZ, UR11 ;  /* 0x0000000bff197e24 */ /* 0x000fe2000f8e00ff */
[----:B------:R2:W-:Y:S01]  /*1760*/  REDG.E.OR.64.STRONG.GPU desc[UR6][R20.64+-0x2cf1e0], R10 ;  /* 0xd30e200a1400798e */ /* 0x0005e2000f12e506 */
[----:B------:R-:W-:Y:S02]  /*1770*/  IMAD.MOV.U32 R14, RZ, RZ, 0x0 ;  /* 0x00000000ff0e7424 */ /* 0x000fe400078e00ff */
[----:B------:R-:W-:-:S05]  /*1780*/  IMAD.MOV.U32 R15, RZ, RZ, 0x20 ;  /* 0x00000020ff0f7424 */ /* 0x000fca00078e00ff */
[----:B------:R2:W-:Y:S02]  /*1790*/  REDG.E.OR.64.STRONG.GPU desc[UR6][R24.64+0x3cb468], R14 ;  /* 0x3cb4680e1800798e */ /* 0x0005e4000f12e506 */
.L_x_73:
[----:B------:R-:W-:Y:S05]  /*17a0*/  BSYNC.RECONVERGENT B0 ;  /* 0x0000000000007941 */ /* 0x000fea0003800200 */
.L_x_72:
[----:B------:R-:W-:Y:S05]  /*17b0*/  @!P1 BRA `(.L_x_64) ;  /* 0xfffffff800809947 */ /* 0x000fea000383ffff */
[----:B------:R-:W-:Y:S05]  /*17c0*/  EXIT ;  /* 0x000000000000794d */ /* 0x000fea0003800000 */
.L_x_74:
        /* <DEDUP_REMOVED lines=11> */
.L_x_76:


//--------------------- .nv.shared._Z34bloom_filter_screen_kernel_with_rcPKcPKiS2_iPKmiiPbPibS6_ --------------------------
	.section	.nv.shared._Z34bloom_filter_screen_kernel_with_rcPKcPKiS2_iPKmiiPbPibS6_,"aw",@nobits
	.sectionflags	@""
	.align	4
.nv.shared._Z34bloom_filter_screen_kernel_with_rcPKcPKiS2_iPKmiiPbPibS6_:
	.zero		1040


//--------------------- .nv.shared.reserved.0     --------------------------
	.section	.nv.shared.reserved.0,"aw",@nobits
	.weak		__nv_reservedSMEM_offset_0_alias
	.size		__nv_reservedSMEM_offset_0_alias, 0, 64
	.other		__nv_reservedSMEM_offset_0_alias,@"STO_CUDA_RESERVED_SHARED STV_DEFAULT"
__nv_reservedSMEM_offset_0_alias:
	.zero		0
	.zero		64


//--------------------- .nv.constant0._Z34bloom_filter_screen_kernel_with_rcPKcPKiS2_iPKmiiPbPibS6_ --------------------------
	.section	.nv.constant0._Z34bloom_filter_screen_kernel_with_rcPKcPKiS2_iPKmiiPbPibS6_,"a",@progbits
	.sectionflags	@""
	.align	4
.nv.constant0._Z34bloom_filter_screen_kernel_with_rcPKcPKiS2_iPKmiiPbPibS6_:
	.zero		976


//--------------------- .nv.constant0._Z33build_bloom_filter_kernel_with_rcPKmjPmib --------------------------
	.section	.nv.constant0._Z33build_bloom_filter_kernel_with_rcPKmjPmib,"a",@progbits
	.sectionflags	@""
	.align	4
.nv.constant0._Z33build_bloom_filter_kernel_with_rcPKmjPmib:
	.zero		925


//--------------------- SYMBOLS --------------------------

	.type		.nv.reservedSmem.offset0,@object
	.size		.nv.reservedSmem.offset0,0x4
	.type		.nv.reservedSmem.cap,@object
	.size		.nv.reservedSmem.cap,0x4
